	.headerflags	@"EF_CUDA_TEXMODE_UNIFIED EF_CUDA_64BIT_ADDRESS EF_CUDA_ACCELERATORS EF_CUDA_SM90 EF_CUDA_VIRTUAL_SM(EF_CUDA_SM90)"
	.elftype	@"ET_EXEC"


//--------------------- .nv.info                  --------------------------
	.section	.nv.info,"",@"SHT_CUDA_INFO"
	.align	4


	//----- nvinfo : EIATTR_REGCOUNT
	.align		4
        /*0000*/ 	.byte	0x04, 0x2f
        /*0002*/ 	.short	(.L_1 - .L_0)
	.align		4
.L_0:
        /*0004*/ 	.word	index@(triton_poi_fused_cat_98)
        /*0008*/ 	.word	0x0000002c


	//----- nvinfo : EIATTR_MIN_STACK_SIZE
	.align		4
.L_1:
        /*000c*/ 	.byte	0x04, 0x12
        /*000e*/ 	.short	(.L_3 - .L_2)
	.align		4
.L_2:
        /*0010*/ 	.word	index@(triton_poi_fused_cat_98)
        /*0014*/ 	.word	0x00000000


	//----- nvinfo : EIATTR_FRAME_SIZE
	.align		4
.L_3:
        /*0018*/ 	.byte	0x04, 0x11
        /*001a*/ 	.short	(.L_5 - .L_4)
	.align		4
.L_4:
        /*001c*/ 	.word	index@(triton_poi_fused_cat_98)
        /*0020*/ 	.word	0x00000000


	//----- nvinfo : EIATTR_MIN_STACK_SIZE
	.align		4
.L_5:
        /*0024*/ 	.byte	0x04, 0x12
        /*0026*/ 	.short	(.L_7 - .L_6)
	.align		4
.L_6:
        /*0028*/ 	.word	index@(triton_poi_fused_cat_98)
        /*002c*/ 	.word	0x00000000
.L_7:


//--------------------- .nv.info.triton_poi_fused_cat_98 --------------------------
	.section	.nv.info.triton_poi_fused_cat_98,"",@"SHT_CUDA_INFO"
	.sectionflags	@""
	.align	4


	//----- nvinfo : EIATTR_CUDA_API_VERSION
	.align		4
        /*0000*/ 	.byte	0x04, 0x37
        /*0002*/ 	.short	(.L_9 - .L_8)
.L_8:
        /*0004*/ 	.word	0x0000007c


	//----- nvinfo : EIATTR_KPARAM_INFO
	.align		4
.L_9:
        /*0008*/ 	.byte	0x04, 0x17
        /*000a*/ 	.short	(.L_11 - .L_10)
.L_10:
        /*000c*/ 	.word	0x00000000
        /*0010*/ 	.short	0x0009
        /*0012*/ 	.short	0x0048
        /*0014*/ 	.byte	0x00, 0xf0, 0x11, 0x00


	//----- nvinfo : EIATTR_KPARAM_INFO
	.align		4
.L_11:
        /*0018*/ 	.byte	0x04, 0x17
        /*001a*/ 	.short	(.L_13 - .L_12)
.L_12:
        /*001c*/ 	.word	0x00000000
        /*0020*/ 	.short	0x0008
        /*0022*/ 	.short	0x0040
        /*0024*/ 	.byte	0x00, 0xf4, 0x21, 0x00


	//----- nvinfo : EIATTR_KPARAM_INFO
	.align		4
.L_13:
        /*0028*/ 	.byte	0x04, 0x17
        /*002a*/ 	.short	(.L_15 - .L_14)
.L_14:
        /*002c*/ 	.word	0x00000000
        /*0030*/ 	.short	0x0007
        /*0032*/ 	.short	0x0038
        /*0034*/ 	.byte	0x00, 0xf4, 0x21, 0x00


	//----- nvinfo : EIATTR_KPARAM_INFO
	.align		4
.L_15:
        /*0038*/ 	.byte	0x04, 0x17
        /*003a*/ 	.short	(.L_17 - .L_16)
.L_16:
        /*003c*/ 	.word	0x00000000
        /*0040*/ 	.short	0x0006
        /*0042*/ 	.short	0x0030
        /*0044*/ 	.byte	0x00, 0xf4, 0x21, 0x00


	//----- nvinfo : EIATTR_KPARAM_INFO
	.align		4
.L_17:
        /*0048*/ 	.byte	0x04, 0x17
        /*004a*/ 	.short	(.L_19 - .L_18)
.L_18:
        /*004c*/ 	.word	0x00000000
        /*0050*/ 	.short	0x0005
        /*0052*/ 	.short	0x0028
        /*0054*/ 	.byte	0x00, 0xf4, 0x21, 0x00


	//----- nvinfo : EIATTR_KPARAM_INFO
	.align		4
.L_19:
        /*0058*/ 	.byte	0x04, 0x17
        /*005a*/ 	.short	(.L_21 - .L_20)
.L_20:
        /*005c*/ 	.word	0x00000000
        /*0060*/ 	.short	0x0004
        /*0062*/ 	.short	0x0020
        /*0064*/ 	.byte	0x00, 0xf4, 0x21, 0x00


	//----- nvinfo : EIATTR_KPARAM_INFO
	.align		4
.L_21:
        /*0068*/ 	.byte	0x04, 0x17
        /*006a*/ 	.short	(.L_23 - .L_22)
.L_22:
        /*006c*/ 	.word	0x00000000
        /*0070*/ 	.short	0x0003
        /*0072*/ 	.short	0x0018
        /*0074*/ 	.byte	0x00, 0xf4, 0x21, 0x00


	//----- nvinfo : EIATTR_KPARAM_INFO
	.align		4
.L_23:
        /*0078*/ 	.byte	0x04, 0x17
        /*007a*/ 	.short	(.L_25 - .L_24)
.L_24:
        /*007c*/ 	.word	0x00000000
        /*0080*/ 	.short	0x0002
        /*0082*/ 	.short	0x0010
        /*0084*/ 	.byte	0x00, 0xf4, 0x21, 0x00


	//----- nvinfo : EIATTR_KPARAM_INFO
	.align		4
.L_25:
        /*0088*/ 	.byte	0x04, 0x17
        /*008a*/ 	.short	(.L_27 - .L_26)
.L_26:
        /*008c*/ 	.word	0x00000000
        /*0090*/ 	.short	0x0001
        /*0092*/ 	.short	0x0008
        /*0094*/ 	.byte	0x00, 0xf4, 0x21, 0x00


	//----- nvinfo : EIATTR_KPARAM_INFO
	.align		4
.L_27:
        /*0098*/ 	.byte	0x04, 0x17
        /*009a*/ 	.short	(.L_29 - .L_28)
.L_28:
        /*009c*/ 	.word	0x00000000
        /*00a0*/ 	.short	0x0000
        /*00a2*/ 	.short	0x0000
        /*00a4*/ 	.byte	0x00, 0xf4, 0x21, 0x00


	//----- nvinfo : EIATTR_SPARSE_MMA_MASK
	.align		4
.L_29:
        /*00a8*/ 	.byte	0x03, 0x50
        /*00aa*/ 	.short	0x0000


	//----- nvinfo : EIATTR_MAXREG_COUNT
	.align		4
        /*00ac*/ 	.byte	0x03, 0x1b
        /*00ae*/ 	.short	0x00ff


	//----- nvinfo : EIATTR_EXIT_INSTR_OFFSETS
	.align		4
        /*00b0*/ 	.byte	0x04, 0x1c
        /*00b2*/ 	.short	(.L_31 - .L_30)


	//   ....[0]....
.L_30:
        /*00b4*/ 	.word	0x00001d70


	//----- nvinfo : EIATTR_REQNTID
	.align		4
.L_31:
        /*00b8*/ 	.byte	0x04, 0x10
        /*00ba*/ 	.short	(.L_33 - .L_32)
.L_32:
        /*00bc*/ 	.word	0x00000080
        /*00c0*/ 	.word	0x00000001
        /*00c4*/ 	.word	0x00000001


	//----- nvinfo : EIATTR_CBANK_PARAM_SIZE
	.align		4
.L_33:
        /*00c8*/ 	.byte	0x03, 0x19
        /*00ca*/ 	.short	0x004c


	//----- nvinfo : EIATTR_PARAM_CBANK
	.align		4
        /*00cc*/ 	.byte	0x04, 0x0a
        /*00ce*/ 	.short	(.L_35 - .L_34)
	.align		4
.L_34:
        /*00d0*/ 	.word	index@(.nv.constant0.triton_poi_fused_cat_98)
        /*00d4*/ 	.short	0x0210
        /*00d6*/ 	.short	0x004c


	//----- nvinfo : EIATTR_SW_WAR
	.align		4
.L_35:
        /*00d8*/ 	.byte	0x04, 0x36
        /*00da*/ 	.short	(.L_37 - .L_36)
.L_36:
        /*00dc*/ 	.word	0x00000008
.L_37:


//--------------------- .nv.callgraph             --------------------------
	.section	.nv.callgraph,"",@"SHT_CUDA_CALLGRAPH"
	.align	4
	.sectionentsize	8
	.align		4
        /*0000*/ 	.word	0x00000000
	.align		4
        /*0004*/ 	.word	0xffffffff
	.align		4
        /*0008*/ 	.word	0x00000000
	.align		4
        /*000c*/ 	.word	0xfffffffe
	.align		4
        /*0010*/ 	.word	0x00000000
	.align		4
        /*0014*/ 	.word	0xfffffffd
	.align		4
        /*0018*/ 	.word	0x00000000
	.align		4
        /*001c*/ 	.word	0xfffffffc


//--------------------- .text.triton_poi_fused_cat_98 --------------------------
	.section	.text.triton_poi_fused_cat_98,"ax",@progbits
	.align	128
        .global         triton_poi_fused_cat_98
        .type           triton_poi_fused_cat_98,@function
        .size           triton_poi_fused_cat_98,(.L_x_1 - triton_poi_fused_cat_98)
        .other          triton_poi_fused_cat_98,@"STO_CUDA_ENTRY STV_DEFAULT"
triton_poi_fused_cat_98:
.text.triton_poi_fused_cat_98:
[----:B------:R-:W-:Y:S01]  /*0000*/  LDC R1, c[0x0][0x28] ;  /* 0x00000a00ff017b82 */ /* 0x000fe20000000800 */
[----:B------:R-:W1:Y:S07]  /*0010*/  S2R R0, SR_TID.X ;  /* 0x0000000000007919 */ /* 0x000e6e0000002100 */
[----:B------:R-:W2:Y:S01]  /*0020*/  LDC.64 R12, c[0x0][0x218] ;  /* 0x00008600ff0c7b82 */ /* 0x000ea20000000a00 */
[----:B------:R-:W-:Y:S01]  /*0030*/  CS2R R14, SRZ ;  /* 0x00000000000e7805 */ /* 0x000fe2000001ff00 */
[----:B------:R-:W-:Y:S01]  /*0040*/  ULDC.64 UR4, c[0x0][0x208] ;  /* 0x0000820000047ab9 */ /* 0x000fe20000000a00 */
[----:B------:R-:W3:Y:S05]  /*0050*/  S2R R19, SR_CTAID.X ;  /* 0x0000000000137919 */ /* 0x000eea0000002500 */
[----:B------:R-:W4:Y:S01]  /*0060*/  LDC.64 R6, c[0x0][0x220] ;  /* 0x00008800ff067b82 */ /* 0x000f220000000a00 */
[----:B------:R-:W-:-:S02]  /*0070*/  CS2R R10, SRZ ;  /* 0x00000000000a7805 */ /* 0x000fc4000001ff00 */
[----:B------:R-:W-:Y:S01]  /*0080*/  CS2R R30, SRZ ;  /* 0x00000000001e7805 */ /* 0x000fe2000001ff00 */
[----:B------:R-:W-:Y:S01]  /*0090*/  ULDC.64 UR6, c[0x0][0x228] ;  /* 0x00008a0000067ab9 */ /* 0x000fe20000000a00 */
[----:B-1----:R-:W-:-:S05]  /*00a0*/  IMAD.SHL.U32 R0, R0, 0x4, RZ ;  /* 0x0000000400007824 */ /* 0x002fca00078e00ff */
[----:B------:R-:W-:-:S05]  /*00b0*/  LOP3.LUT R0, R0, 0x1fc, RZ, 0xc0, !PT ;  /* 0x000001fc00007812 */ /* 0x000fca00078ec0ff */
[----:B---3--:R-:W-:-:S05]  /*00c0*/  IMAD R5, R19, 0x400, R0 ;  /* 0x0000040013057824 */ /* 0x008fca00078e0200 */
[----:B------:R-:W-:-:S04]  /*00d0*/  SHF.R.S32.HI R24, RZ, 0x1f, R5 ;  /* 0x0000001fff187819 */ /* 0x000fc80000011405 */
[CC--:B------:R-:W-:Y:S02]  /*00e0*/  LEA.HI R0, R24.reuse, R5.reuse, RZ, 0xa ;  /* 0x0000000518007211 */ /* 0x0c0fe400078f50ff */
[----:B------:R-:W-:Y:S02]  /*00f0*/  LEA.HI R8, R24, R5, RZ, 0x5 ;  /* 0x0000000518087211 */ /* 0x000fe400078f28ff */
[----:B------:R-:W-:Y:S02]  /*0100*/  SHF.R.S32.HI R0, RZ, 0xa, R0 ;  /* 0x0000000aff007819 */ /* 0x000fe40000011400 */
[----:B------:R-:W-:Y:S02]  /*0110*/  SHF.R.S32.HI R9, RZ, 0x5, R8 ;  /* 0x00000005ff097819 */ /* 0x000fe40000011408 */
[----:B------:R-:W-:Y:S02]  /*0120*/  LEA.HI R2, R0, R0, RZ, 0x8 ;  /* 0x0000000000027211 */ /* 0x000fe400078f40ff */
[----:B------:R-:W-:-:S02]  /*0130*/  LOP3.LUT R8, R8, 0xffffffe0, RZ, 0xc0, !PT ;  /* 0xffffffe008087812 */ /* 0x000fc400078ec0ff */
[----:B------:R-:W-:Y:S02]  /*0140*/  LOP3.LUT R3, R2, 0xffffff00, RZ, 0xc0, !PT ;  /* 0xffffff0002037812 */ /* 0x000fe400078ec0ff */
[----:B------:R-:W-:-:S03]  /*0150*/  LEA.HI R2, R9, R9, RZ, 0x5 ;  /* 0x0000000909027211 */ /* 0x000fc600078f28ff */
[----:B------:R-:W-:Y:S01]  /*0160*/  IMAD.IADD R4, R0, 0x1, -R3 ;  /* 0x0000000100047824 */ /* 0x000fe200078e0a03 */
[----:B------:R-:W-:-:S04]  /*0170*/  LOP3.LUT R2, R2, 0xffffffe0, RZ, 0xc0, !PT ;  /* 0xffffffe002027812 */ /* 0x000fc800078ec0ff */
[----:B------:R-:W-:Y:S01]  /*0180*/  ISETP.GE.AND P0, PT, R4, 0x80, PT ;  /* 0x000000800400780c */ /* 0x000fe20003f06270 */
[----:B------:R-:W-:-:S04]  /*0190*/  IMAD.IADD R2, R9, 0x1, -R2 ;  /* 0x0000000109027824 */ /* 0x000fc800078e0a02 */
[----:B--2---:R-:W-:-:S08]  /*01a0*/  IMAD.WIDE R16, R2, 0x8, R12 ;  /* 0x0000000802107825 */ /* 0x004fd000078e020c */
[----:B------:R1:W2:Y:S01]  /*01b0*/  @!P0 LDG.E.EL.64 R14, desc[UR4][R16.64] ;  /* 0x00000004100e8981 */ /* 0x0002a2000c2e1b00 */
[----:B------:R-:W-:Y:S01]  /*01c0*/  IMAD.IADD R29, R5, 0x1, -R8 ;  /* 0x00000001051d7824 */ /* 0x000fe200078e0a08 */
[----:B------:R-:W-:-:S03]  /*01d0*/  CS2R R8, SRZ ;  /* 0x0000000000087805 */ /* 0x000fc6000001ff00 */
[----:B----4-:R-:W-:-:S05]  /*01e0*/  IMAD.WIDE R40, R29, 0x8, R6 ;  /* 0x000000081d287825 */ /* 0x010fca00078e0206 */
[----:B------:R-:W3:Y:S01]  /*01f0*/  @!P0 LDG.E.EL.128 R8, desc[UR4][R40.64] ;  /* 0x0000000428088981 */ /* 0x000ee2000c2e1d00 */
[----:B------:R-:W-:Y:S01]  /*0200*/  SHF.R.S32.HI R3, RZ, 0x15, R19 ;  /* 0x00000015ff037819 */ /* 0x000fe20000011413 */
[C---:B------:R-:W-:Y:S01]  /*0210*/  VIADD R22, R5.reuse, 0x2 ;  /* 0x0000000205167836 */ /* 0x040fe20000000000 */
[----:B------:R-:W-:Y:S01]  /*0220*/  CS2R R18, SRZ ;  /* 0x0000000000127805 */ /* 0x000fe2000001ff00 */
[----:B------:R-:W-:Y:S01]  /*0230*/  VIADD R25, R5, 0x200 ;  /* 0x0000020005197836 */ /* 0x000fe20000000000 */
[----:B------:R-:W-:-:S04]  /*0240*/  SGXT R3, R3, 0x1 ;  /* 0x000000010303781a */ /* 0x000fc80000000200 */
[C---:B------:R-:W-:Y:S02]  /*0250*/  LEA.HI R0, R3.reuse, R22, RZ, 0x5 ;  /* 0x0000001603007211 */ /* 0x040fe400078f28ff */
[----:B------:R-:W-:Y:S02]  /*0260*/  SHF.R.S32.HI R28, RZ, 0x1f, R25 ;  /* 0x0000001fff1c7819 */ /* 0x000fe40000011419 */
[----:B-1----:R-:W-:Y:S02]  /*0270*/  LOP3.LUT R17, R0, 0xffffffe0, RZ, 0xc0, !PT ;  /* 0xffffffe000117812 */ /* 0x002fe400078ec0ff */
[-C--:B------:R-:W-:Y:S02]  /*0280*/  LEA.HI R0, R28, R25.reuse, RZ, 0xa ;  /* 0x000000191c007211 */ /* 0x080fe400078f50ff */
[----:B------:R-:W-:Y:S01]  /*0290*/  LEA.HI R20, R3, R25, RZ, 0x5 ;  /* 0x0000001903147211 */ /* 0x000fe200078f28ff */
[----:B------:R-:W-:Y:S01]  /*02a0*/  IMAD.IADD R22, R22, 0x1, -R17 ;  /* 0x0000000116167824 */ /* 0x000fe200078e0a11 */
[----:B------:R-:W-:-:S02]  /*02b0*/  CS2R R16, SRZ ;  /* 0x0000000000107805 */ /* 0x000fc4000001ff00 */
[----:B------:R-:W-:Y:S01]  /*02c0*/  SHF.R.S32.HI R0, RZ, 0xa, R0 ;  /* 0x0000000aff007819 */ /* 0x000fe20000011400 */
[----:B------:R-:W-:-:S03]  /*02d0*/  IMAD.WIDE R6, R22, 0x8, R6 ;  /* 0x0000000816067825 */ /* 0x000fc600078e0206 */
[----:B------:R-:W-:Y:S02]  /*02e0*/  LEA.HI R3, R0, R0, RZ, 0x8 ;  /* 0x0000000000037211 */ /* 0x000fe400078f40ff */
[----:B------:R-:W4:Y:S01]  /*02f0*/  @!P0 LDG.E.EL.128 R16, desc[UR4][R6.64] ;  /* 0x0000000406108981 */ /* 0x000f22000c2e1d00 */
[----:B------:R-:W-:Y:S02]  /*0300*/  SHF.R.S32.HI R20, RZ, 0x5, R20 ;  /* 0x00000005ff147819 */ /* 0x000fe40000011414 */
[----:B------:R-:W-:Y:S02]  /*0310*/  LOP3.LUT R3, R3, 0xffffff00, RZ, 0xc0, !PT ;  /* 0xffffff0003037812 */ /* 0x000fe400078ec0ff */
[----:B------:R-:W-:-:S03]  /*0320*/  LEA.HI R21, R20, R20, RZ, 0x5 ;  /* 0x0000001414157211 */ /* 0x000fc600078f28ff */
[----:B------:R-:W-:Y:S01]  /*0330*/  IMAD.IADD R0, R0, 0x1, -R3 ;  /* 0x0000000100007824 */ /* 0x000fe200078e0a03 */
[----:B------:R-:W-:-:S04]  /*0340*/  LOP3.LUT R3, R21, 0xffffffe0, RZ, 0xc0, !PT ;  /* 0xffffffe015037812 */ /* 0x000fc800078ec0ff */
[----:B------:R-:W-:Y:S01]  /*0350*/  ISETP.GE.AND P1, PT, R0, 0x80, PT ;  /* 0x000000800000780c */ /* 0x000fe20003f26270 */
[----:B------:R-:W-:-:S04]  /*0360*/  IMAD.IADD R3, R20, 0x1, -R3 ;  /* 0x0000000114037824 */ /* 0x000fc800078e0a03 */
[----:B------:R-:W-:-:S08]  /*0370*/  IMAD.WIDE R12, R3, 0x8, R12 ;  /* 0x00000008030c7825 */ /* 0x000fd000078e020c */
[----:B------:R1:W5:Y:S02]  /*0380*/  @!P1 LDG.E.EL.64 R30, desc[UR4][R12.64] ;  /* 0x000000040c1e9981 */ /* 0x000364000c2e1b00 */
[----:B-1----:R-:W-:Y:S02]  /*0390*/  CS2R R12, SRZ ;  /* 0x00000000000c7805 */ /* 0x002fe4000001ff00 */
[----:B------:R-:W-:Y:S01]  /*03a0*/  LEA.HI R24, R24, R5, RZ, 0x12 ;  /* 0x0000000518187211 */ /* 0x000fe200078f90ff */
[----:B------:R-:W-:-:S03]  /*03b0*/  IMAD.SHL.U32 R35, R4, 0x100, RZ ;  /* 0x0000010004237824 */ /* 0x000fc600078e00ff */
[----:B------:R-:W-:-:S05]  /*03c0*/  SHF.R.S32.HI R23, RZ, 0x12, R24 ;  /* 0x00000012ff177819 */ /* 0x000fca0000011418 */
[----:B------:R-:W-:Y:S01]  /*03d0*/  IMAD.SHL.U32 R33, R23, 0x8000, RZ ;  /* 0x0000800017217824 */ /* 0x000fe200078e00ff */
[----:B--2---:R-:W-:Y:S02]  /*03e0*/  SEL R15, R15, RZ, !P0 ;  /* 0x000000ff0f0f7207 */ /* 0x004fe40004000000 */
[----:B------:R-:W-:Y:S02]  /*03f0*/  SEL R21, R14, RZ, !P0 ;  /* 0x000000ff0e157207 */ /* 0x000fe40004000000 */
[----:B------:R-:W-:-:S04]  /*0400*/  SHF.R.U32.HI R20, RZ, 0x1b, R15 ;  /* 0x0000001bff147819 */ /* 0x000fc8000001160f */
[----:B------:R-:W-:-:S04]  /*0410*/  LOP3.LUT R14, R20, 0x10, RZ, 0xc0, !PT ;  /* 0x00000010140e7812 */ /* 0x000fc800078ec0ff */
[----:B------:R-:W-:Y:S02]  /*0420*/  IADD3 R14, P2, R14, R21, RZ ;  /* 0x000000150e0e7210 */ /* 0x000fe40007f5e0ff */
[----:B---3--:R-:W-:-:S03]  /*0430*/  SEL R21, R9, RZ, !P0 ;  /* 0x000000ff09157207 */ /* 0x008fc60004000000 */
[----:B------:R-:W-:Y:S01]  /*0440*/  IMAD.X R27, RZ, RZ, R15, P2 ;  /* 0x000000ffff1b7224 */ /* 0x000fe200010e060f */
[----:B------:R-:W-:Y:S01]  /*0450*/  SEL R20, R8, RZ, !P0 ;  /* 0x000000ff08147207 */ /* 0x000fe20004000000 */
[----:B------:R-:W-:Y:S01]  /*0460*/  IMAD.SHL.U32 R26, R14, 0x40, RZ ;  /* 0x000000400e1a7824 */ /* 0x000fe200078e00ff */
[----:B------:R-:W-:Y:S02]  /*0470*/  SEL R10, R10, RZ, !P0 ;  /* 0x000000ff0a0a7207 */ /* 0x000fe40004000000 */
[----:B------:R-:W-:Y:S02]  /*0480*/  SHF.L.U64.HI R27, R14, 0x6, R27 ;  /* 0x000000060e1b7819 */ /* 0x000fe4000001021b */
[----:B------:R-:W-:Y:S02]  /*0490*/  CS2R R14, SRZ ;  /* 0x00000000000e7805 */ /* 0x000fe4000001ff00 */
[----:B------:R-:W-:Y:S02]  /*04a0*/  SHF.R.U32.HI R9, RZ, 0x19, R21 ;  /* 0x00000019ff097819 */ /* 0x000fe40000011615 */
[----:B------:R-:W-:-:S02]  /*04b0*/  SEL R11, R11, RZ, !P0 ;  /* 0x000000ff0b0b7207 */ /* 0x000fc40004000000 */
[----:B------:R-:W-:Y:S01]  /*04c0*/  LEA R8, P3, R20, UR6, 0x2 ;  /* 0x0000000614087c11 */ /* 0x000fe2000f8610ff */
[----:B------:R-:W2:Y:S01]  /*04d0*/  @!P1 LDG.E.EL.128 R12, desc[UR4][R40.64] ;  /* 0x00000004280c9981 */ /* 0x000ea2000c2e1d00 */
[----:B------:R-:W-:Y:S02]  /*04e0*/  LEA R37, P2, R10, UR6, 0x2 ;  /* 0x000000060a257c11 */ /* 0x000fe4000f8410ff */
[----:B------:R-:W-:Y:S02]  /*04f0*/  LOP3.LUT R9, R9, 0x40, RZ, 0xc0, !PT ;  /* 0x0000004009097812 */ /* 0x000fe400078ec0ff */
[----:B------:R-:W-:Y:S02]  /*0500*/  LEA.HI.X R20, R20, UR7, R21, 0x2, P3 ;  /* 0x0000000714147c11 */ /* 0x000fe400098f1415 */
[----:B------:R-:W-:Y:S02]  /*0510*/  LEA.HI.X R10, R10, UR7, R11, 0x2, P2 ;  /* 0x000000070a0a7c11 */ /* 0x000fe400090f140b */
[----:B------:R-:W-:-:S02]  /*0520*/  IADD3 R8, P2, P3, R26, R8, R9 ;  /* 0x000000081a087210 */ /* 0x000fc40007b5e009 */
[----:B------:R-:W-:Y:S02]  /*0530*/  SHF.R.U32.HI R36, RZ, 0x19, R11 ;  /* 0x00000019ff247819 */ /* 0x000fe4000001160b */
[----:B------:R-:W-:Y:S02]  /*0540*/  IADD3.X R9, R27, R20, RZ, P2, P3 ;  /* 0x000000141b097210 */ /* 0x000fe400017e64ff */
[----:B------:R-:W-:Y:S01]  /*0550*/  LOP3.LUT R36, R36, 0x40, RZ, 0xc0, !PT ;  /* 0x0000004024247812 */ /* 0x000fe200078ec0ff */
[----:B------:R-:W-:-:S03]  /*0560*/  IMAD.WIDE R8, R35, 0x4, R8 ;  /* 0x0000000423087825 */ /* 0x000fc600078e0208 */
[----:B------:R-:W-:-:S04]  /*0570*/  IADD3 R36, P4, P5, R26, R37, R36 ;  /* 0x000000251a247210 */ /* 0x000fc80007d9e024 */
[----:B------:R-:W-:Y:S01]  /*0580*/  IADD3.X R37, R27, R10, RZ, P4, P5 ;  /* 0x0000000a1b257210 */ /* 0x000fe200027ea4ff */
[----:B------:R-:W-:Y:S01]  /*0590*/  IMAD.WIDE R38, R33, 0x4, R8 ;  /* 0x0000000421267825 */ /* 0x000fe200078e0208 */
[----:B------:R-:W-:Y:S02]  /*05a0*/  CS2R R8, SRZ ;  /* 0x0000000000087805 */ /* 0x000fe4000001ff00 */
[----:B------:R-:W-:-:S06]  /*05b0*/  CS2R R10, SRZ ;  /* 0x00000000000a7805 */ /* 0x000fcc000001ff00 */
[----:B------:R1:W3:Y:S01]  /*05c0*/  @!P1 LDG.E.EL.128 R8, desc[UR4][R6.64] ;  /* 0x0000000406089981 */ /* 0x0002e2000c2e1d00 */
[----:B----4-:R-:W-:Y:S02]  /*05d0*/  SEL R32, R16, RZ, !P0 ;  /* 0x000000ff10207207 */ /* 0x010fe40004000000 */
[----:B------:R-:W-:Y:S02]  /*05e0*/  SEL R16, R18, RZ, !P0 ;  /* 0x000000ff12107207 */ /* 0x000fe40004000000 */
[----:B------:R-:W-:Y:S02]  /*05f0*/  SEL R17, R17, RZ, !P0 ;  /* 0x000000ff11117207 */ /* 0x000fe40004000000 */
[----:B------:R-:W-:-:S04]  /*0600*/  LEA R18, P2, R32, UR6, 0x2 ;  /* 0x0000000620127c11 */ /* 0x000fc8000f8410ff */
[--C-:B------:R-:W-:Y:S02]  /*0610*/  LEA.HI.X R32, R32, UR7, R17.reuse, 0x2, P2 ;  /* 0x0000000720207c11 */ /* 0x100fe400090f1411 */
[----:B------:R-:W-:Y:S02]  /*0620*/  SHF.R.U32.HI R17, RZ, 0x19, R17 ;  /* 0x00000019ff117819 */ /* 0x000fe40000011611 */
[----:B------:R-:W-:Y:S02]  /*0630*/  SEL R19, R19, RZ, !P0 ;  /* 0x000000ff13137207 */ /* 0x000fe40004000000 */
[----:B------:R-:W-:-:S04]  /*0640*/  LOP3.LUT R17, R17, 0x40, RZ, 0xc0, !PT ;  /* 0x0000004011117812 */ /* 0x000fc800078ec0ff */
[----:B------:R-:W-:Y:S02]  /*0650*/  IADD3 R18, P2, P3, R26, R18, R17 ;  /* 0x000000121a127210 */ /* 0x000fe40007b5e011 */
[--C-:B------:R-:W-:Y:S02]  /*0660*/  SHF.R.U32.HI R17, RZ, 0x19, R19.reuse ;  /* 0x00000019ff117819 */ /* 0x100fe40000011613 */
[C---:B------:R-:W-:Y:S02]  /*0670*/  LEA R34, P4, R16.reuse, UR6, 0x2 ;  /* 0x0000000610227c11 */ /* 0x040fe4000f8810ff */
[----:B------:R-:W-:Y:S02]  /*0680*/  LOP3.LUT R17, R17, 0x40, RZ, 0xc0, !PT ;  /* 0x0000004011117812 */ /* 0x000fe400078ec0ff */
[----:B-1----:R-:W-:Y:S02]  /*0690*/  LEA.HI.X R6, R16, UR7, R19, 0x2, P4 ;  /* 0x0000000710067c11 */ /* 0x002fe4000a0f1413 */
[----:B------:R-:W-:-:S02]  /*06a0*/  IADD3 R16, P4, P5, R26, R34, R17 ;  /* 0x000000221a107210 */ /* 0x000fc40007d9e011 */
[C---:B------:R-:W-:Y:S02]  /*06b0*/  IADD3.X R19, R27.reuse, R32, RZ, P2, P3 ;  /* 0x000000201b137210 */ /* 0x040fe400017e64ff */
[----:B------:R-:W-:Y:S01]  /*06c0*/  IADD3.X R17, R27, R6, RZ, P4, P5 ;  /* 0x000000061b117210 */ /* 0x000fe200027ea4ff */
[----:B------:R-:W-:Y:S01]  /*06d0*/  IMAD.WIDE R6, R35, 0x4, R18 ;  /* 0x0000000423067825 */ /* 0x000fe200078e0212 */
[----:B-----5:R-:W-:-:S03]  /*06e0*/  SEL R18, R31, RZ, !P1 ;  /* 0x000000ff1f127207 */ /* 0x020fc60004800000 */
[----:B------:R-:W-:Y:S01]  /*06f0*/  IMAD.WIDE R36, R35, 0x4, R36 ;  /* 0x0000000423247825 */ /* 0x000fe200078e0224 */
[----:B------:R-:W-:Y:S02]  /*0700*/  SHF.R.U32.HI R19, RZ, 0x1b, R18 ;  /* 0x0000001bff137819 */ /* 0x000fe40000011612 */
[----:B------:R-:W-:Y:S02]  /*0710*/  CS2R R20, SRZ ;  /* 0x0000000000147805 */ /* 0x000fe4000001ff00 */
[----:B------:R-:W-:Y:S01]  /*0720*/  SEL R32, R30, RZ, !P1 ;  /* 0x000000ff1e207207 */ /* 0x000fe20004800000 */
[----:B------:R-:W-:Y:S01]  /*0730*/  IMAD.WIDE R30, R33, 0x4, R6 ;  /* 0x00000004211e7825 */ /* 0x000fe200078e0206 */
[----:B------:R-:W-:-:S03]  /*0740*/  LOP3.LUT R7, R19, 0x10, RZ, 0xc0, !PT ;  /* 0x0000001013077812 */ /* 0x000fc600078ec0ff */
[----:B------:R-:W-:-:S04]  /*0750*/  IMAD.WIDE R36, R33, 0x4, R36 ;  /* 0x0000000421247825 */ /* 0x000fc800078e0224 */
[----:B------:R-:W-:Y:S01]  /*0760*/  IMAD.WIDE R16, R35, 0x4, R16 ;  /* 0x0000000423107825 */ /* 0x000fe200078e0210 */
[----:B------:R-:W-:Y:S01]  /*0770*/  IADD3 R34, P2, R7, R32, RZ ;  /* 0x0000002007227210 */ /* 0x000fe20007f5e0ff */
[----:B------:R-:W4:Y:S02]  /*0780*/  @!P0 LDG.E.EL R20, desc[UR4][R36.64] ;  /* 0x0000000424148981 */ /* 0x000f24000c2e1900 */
[----:B------:R-:W-:Y:S02]  /*0790*/  IMAD.WIDE R16, R33, 0x4, R16 ;  /* 0x0000000421107825 */ /* 0x000fe400078e0210 */
[----:B------:R-:W5:Y:S02]  /*07a0*/  @!P0 LDG.E.EL R21, desc[UR4][R38.64] ;  /* 0x0000000426158981 */ /* 0x000f64000c2e1900 */
[----:B------:R-:W-:Y:S02]  /*07b0*/  IMAD.MOV.U32 R6, RZ, RZ, RZ ;  /* 0x000000ffff067224 */ /* 0x000fe400078e00ff */
[----:B------:R-:W-:-:S04]  /*07c0*/  IMAD.MOV.U32 R7, RZ, RZ, RZ ;  /* 0x000000ffff077224 */ /* 0x000fc800078e00ff */
[----:B------:R1:W4:Y:S04]  /*07d0*/  @!P0 LDG.E.EL R6, desc[UR4][R30.64] ;  /* 0x000000041e068981 */ /* 0x000328000c2e1900 */
[----:B------:R2:W4:Y:S01]  /*07e0*/  @!P0 LDG.E.EL R7, desc[UR4][R16.64] ;  /* 0x0000000410078981 */ /* 0x000522000c2e1900 */
[----:B01----:R-:W-:-:S04]  /*07f0*/  LEA.HI R31, R28, R25, RZ, 0x12 ;  /* 0x000000191c1f7211 */ /* 0x003fc800078f90ff */
[----:B------:R-:W-:Y:S02]  /*0800*/  SHF.R.S32.HI R28, RZ, 0x12, R31 ;  /* 0x00000012ff1c7819 */ /* 0x000fe4000001141f */
[----:B--2---:R-:W-:Y:S02]  /*0810*/  SEL R19, R13, RZ, !P1 ;  /* 0x000000ff0d137207 */ /* 0x004fe40004800000 */
[----:B------:R-:W-:Y:S02]  /*0820*/  SEL R36, R12, RZ, !P1 ;  /* 0x000000ff0c247207 */ /* 0x000fe40004800000 */
[----:B------:R-:W-:Y:S01]  /*0830*/  SHF.R.U32.HI R33, RZ, 0x19, R19 ;  /* 0x00000019ff217819 */ /* 0x000fe20000011613 */
[----:B------:R-:W-:Y:S01]  /*0840*/  IMAD.X R13, RZ, RZ, R18, P2 ;  /* 0x000000ffff0d7224 */ /* 0x000fe200010e0612 */
[----:B------:R-:W-:Y:S01]  /*0850*/  LEA R32, P2, R36, UR6, 0x2 ;  /* 0x0000000624207c11 */ /* 0x000fe2000f8410ff */
[----:B------:R-:W-:Y:S01]  /*0860*/  IMAD.SHL.U32 R12, R34, 0x40, RZ ;  /* 0x00000040220c7824 */ /* 0x000fe200078e00ff */
[----:B------:R-:W-:-:S02]  /*0870*/  LOP3.LUT R33, R33, 0x40, RZ, 0xc0, !PT ;  /* 0x0000004021217812 */ /* 0x000fc400078ec0ff */
[----:B------:R-:W-:Y:S02]  /*0880*/  SEL R18, R14, RZ, !P1 ;  /* 0x000000ff0e127207 */ /* 0x000fe40004800000 */
[----:B------:R-:W-:Y:S02]  /*0890*/  LEA.HI.X R14, R36, UR7, R19, 0x2, P2 ;  /* 0x00000007240e7c11 */ /* 0x000fe400090f1413 */
[----:B------:R-:W-:Y:S02]  /*08a0*/  SHF.L.U64.HI R13, R34, 0x6, R13 ;  /* 0x00000006220d7819 */ /* 0x000fe4000001020d */
[----:B------:R-:W-:Y:S02]  /*08b0*/  IADD3 R32, P2, P3, R12, R32, R33 ;  /* 0x000000200c207210 */ /* 0x000fe40007b5e021 */
[----:B------:R-:W-:Y:S01]  /*08c0*/  SEL R35, R15, RZ, !P1 ;  /* 0x000000ff0f237207 */ /* 0x000fe20004800000 */
[----:B------:R-:W-:Y:S01]  /*08d0*/  IMAD.SHL.U32 R15, R0, 0x100, RZ ;  /* 0x00000100000f7824 */ /* 0x000fe200078e00ff */
[----:B------:R-:W-:-:S02]  /*08e0*/  IADD3.X R33, R13, R14, RZ, P2, P3 ;  /* 0x0000000e0d217210 */ /* 0x000fc400017e64ff */
[----:B------:R-:W-:Y:S01]  /*08f0*/  SHF.R.U32.HI R17, RZ, 0x19, R35 ;  /* 0x00000019ff117819 */ /* 0x000fe20000011623 */
[----:B------:R-:W-:Y:S01]  /*0900*/  IMAD.SHL.U32 R14, R28, 0x8000, RZ ;  /* 0x000080001c0e7824 */ /* 0x000fe200078e00ff */
[C---:B------:R-:W-:Y:S01]  /*0910*/  LEA R19, P4, R18.reuse, UR6, 0x2 ;  /* 0x0000000612137c11 */ /* 0x040fe2000f8810ff */
[----:B------:R-:W-:Y:S01]  /*0920*/  IMAD.WIDE R32, R15, 0x4, R32 ;  /* 0x000000040f207825 */ /* 0x000fe200078e0220 */
[----:B------:R-:W-:Y:S02]  /*0930*/  LOP3.LUT R17, R17, 0x40, RZ, 0xc0, !PT ;  /* 0x0000004011117812 */ /* 0x000fe400078ec0ff */
[----:B------:R-:W-:Y:S02]  /*0940*/  LEA.HI.X R18, R18, UR7, R35, 0x2, P4 ;  /* 0x0000000712127c11 */ /* 0x000fe4000a0f1423 */
[----:B---3--:R-:W-:Y:S01]  /*0950*/  SEL R37, R9, RZ, !P1 ;  /* 0x000000ff09257207 */ /* 0x008fe20004800000 */
[----:B------:R-:W-:Y:S01]  /*0960*/  IMAD.WIDE R34, R14, 0x4, R32 ;  /* 0x000000040e227825 */ /* 0x000fe200078e0220 */
[----:B------:R-:W-:-:S02]  /*0970*/  IADD3 R16, P2, P3, R12, R19, R17 ;  /* 0x000000130c107210 */ /* 0x000fc40007b5e011 */
[----:B------:R-:W-:Y:S02]  /*0980*/  SEL R30, R8, RZ, !P1 ;  /* 0x000000ff081e7207 */ /* 0x000fe40004800000 */
[----:B------:R-:W-:Y:S02]  /*0990*/  SHF.R.U32.HI R33, RZ, 0x19, R37 ;  /* 0x00000019ff217819 */ /* 0x000fe40000011625 */
[----:B------:R-:W-:Y:S02]  /*09a0*/  IADD3.X R17, R13, R18, RZ, P2, P3 ;  /* 0x000000120d117210 */ /* 0x000fe400017e64ff */
[C---:B------:R-:W-:Y:S02]  /*09b0*/  LEA R18, P2, R30.reuse, UR6, 0x2 ;  /* 0x000000061e127c11 */ /* 0x040fe4000f8410ff */
[----:B------:R-:W-:Y:S01]  /*09c0*/  LOP3.LUT R33, R33, 0x40, RZ, 0xc0, !PT ;  /* 0x0000004021217812 */ /* 0x000fe200078ec0ff */
[----:B------:R-:W-:Y:S01]  /*09d0*/  IMAD.WIDE R8, R15, 0x4, R16 ;  /* 0x000000040f087825 */ /* 0x000fe200078e0210 */
[----:B------:R-:W-:-:S02]  /*09e0*/  LEA.HI.X R30, R30, UR7, R37, 0x2, P2 ;  /* 0x000000071e1e7c11 */ /* 0x000fc400090f1425 */
[----:B------:R-:W-:Y:S02]  /*09f0*/  IADD3 R16, P2, P3, R12, R18, R33 ;  /* 0x000000120c107210 */ /* 0x000fe40007b5e021 */
[----:B------:R-:W0:Y:S02]  /*0a00*/  LDC.64 R32, c[0x0][0x230] ;  /* 0x00008c00ff207b82 */ /* 0x000e240000000a00 */
[----:B------:R-:W-:Y:S02]  /*0a10*/  IADD3.X R17, R13, R30, RZ, P2, P3 ;  /* 0x0000001e0d117210 */ /* 0x000fe400017e64ff */
[----:B------:R-:W-:Y:S01]  /*0a20*/  SEL R10, R10, RZ, !P1 ;  /* 0x000000ff0a0a7207 */ /* 0x000fe20004800000 */
[----:B------:R-:W-:Y:S02]  /*0a30*/  IMAD.MOV.U32 R18, RZ, RZ, RZ ;  /* 0x000000ffff127224 */ /* 0x000fe400078e00ff */
[----:B------:R-:W-:Y:S01]  /*0a40*/  IMAD.WIDE R16, R15, 0x4, R16 ;  /* 0x000000040f107825 */ /* 0x000fe200078e0210 */
[----:B------:R-:W-:-:S02]  /*0a50*/  SEL R11, R11, RZ, !P1 ;  /* 0x000000ff0b0b7207 */ /* 0x000fc40004800000 */
[----:B------:R-:W-:Y:S01]  /*0a60*/  LEA R36, P2, R10, UR6, 0x2 ;  /* 0x000000060a247c11 */ /* 0x000fe2000f8410ff */
[----:B------:R-:W-:Y:S02]  /*0a70*/  IMAD.MOV.U32 R19, RZ, RZ, RZ ;  /* 0x000000ffff137224 */ /* 0x000fe400078e00ff */
[----:B------:R-:W-:Y:S01]  /*0a80*/  IMAD.WIDE R8, R14, 0x4, R8 ;  /* 0x000000040e087825 */ /* 0x000fe200078e0208 */
[----:B------:R-:W-:-:S03]  /*0a90*/  SHF.R.U32.HI R37, RZ, 0x19, R11 ;  /* 0x00000019ff257819 */ /* 0x000fc6000001160b */
[----:B------:R-:W-:Y:S01]  /*0aa0*/  IMAD.WIDE R38, R14, 0x4, R16 ;  /* 0x000000040e267825 */ /* 0x000fe200078e0210 */
[----:B------:R1:W2:Y:S01]  /*0ab0*/  @!P1 LDG.E.EL R18, desc[UR4][R8.64] ;  /* 0x0000000408129981 */ /* 0x0002a2000c2e1900 */
[----:B------:R-:W-:Y:S02]  /*0ac0*/  LEA.HI.X R16, R10, UR7, R11, 0x2, P2 ;  /* 0x000000070a107c11 */ /* 0x000fe400090f140b */
[----:B------:R-:W-:Y:S01]  /*0ad0*/  CS2R R10, SRZ ;  /* 0x00000000000a7805 */ /* 0x000fe2000001ff00 */
[----:B------:R0:W3:Y:S01]  /*0ae0*/  @!P1 LDG.E.EL R19, desc[UR4][R34.64] ;  /* 0x0000000422139981 */ /* 0x0000e2000c2e1900 */
[----:B-1----:R-:W-:Y:S01]  /*0af0*/  CS2R R8, SRZ ;  /* 0x0000000000087805 */ /* 0x002fe2000001ff00 */
[----:B0-----:R-:W-:-:S05]  /*0b00*/  IMAD.WIDE R34, R29, 0x8, R32 ;  /* 0x000000081d227825 */ /* 0x001fca00078e0220 */
[----:B------:R-:W2:Y:S01]  /*0b10*/  @!P0 LDG.E.EL.128 R8, desc[UR4][R34.64] ;  /* 0x0000000422088981 */ /* 0x000ea2000c2e1d00 */
[----:B------:R-:W-:-:S04]  /*0b20*/  LOP3.LUT R37, R37, 0x40, RZ, 0xc0, !PT ;  /* 0x0000004025257812 */ /* 0x000fc800078ec0ff */
[----:B------:R-:W-:-:S04]  /*0b30*/  IADD3 R36, P2, P3, R12, R36, R37 ;  /* 0x000000240c247210 */ /* 0x000fc80007b5e025 */
[----:B------:R-:W-:-:S03]  /*0b40*/  IADD3.X R37, R13, R16, RZ, P2, P3 ;  /* 0x000000100d257210 */ /* 0x000fc600017e64ff */
[----:B------:R-:W-:-:S04]  /*0b50*/  IMAD.WIDE R36, R15, 0x4, R36 ;  /* 0x000000040f247825 */ /* 0x000fc800078e0224 */
[----:B------:R-:W-:Y:S02]  /*0b60*/  IMAD.MOV.U32 R16, RZ, RZ, RZ ;  /* 0x000000ffff107224 */ /* 0x000fe400078e00ff */
[----:B------:R-:W-:Y:S01]  /*0b70*/  IMAD.WIDE R14, R14, 0x4, R36 ;  /* 0x000000040e0e7825 */ /* 0x000fe200078e0224 */
[----:B------:R-:W-:-:S04]  /*0b80*/  SHF.R.S32.HI R36, RZ, 0x1f, R5 ;  /* 0x0000001fff247819 */ /* 0x000fc80000011405 */
[----:B------:R-:W-:Y:S01]  /*0b90*/  LEA.HI R36, R36, R5, RZ, 0x12 ;  /* 0x0000000524247211 */ /* 0x000fe200078f90ff */
[----:B------:R0:W3:Y:S01]  /*0ba0*/  @!P1 LDG.E.EL R16, desc[UR4][R14.64] ;  /* 0x000000040e109981 */ /* 0x0000e2000c2e1900 */
[----:B------:R-:W-:-:S04]  /*0bb0*/  IMAD.WIDE R32, R22, 0x8, R32 ;  /* 0x0000000816207825 */ /* 0x000fc800078e0220 */
[----:B0-----:R-:W-:Y:S01]  /*0bc0*/  IMAD.MOV.U32 R14, RZ, RZ, RZ ;  /* 0x000000ffff0e7224 */ /* 0x001fe200078e00ff */
[----:B--2---:R-:W-:Y:S02]  /*0bd0*/  SEL R29, R9, RZ, !P0 ;  /* 0x000000ff091d7207 */ /* 0x004fe40004000000 */
[----:B------:R-:W-:Y:S02]  /*0be0*/  SEL R30, R8, RZ, !P0 ;  /* 0x000000ff081e7207 */ /* 0x000fe40004000000 */
[----:B------:R-:W-:Y:S02]  /*0bf0*/  SHF.R.U32.HI R9, RZ, 0x19, R29 ;  /* 0x00000019ff097819 */ /* 0x000fe4000001161d */
[----:B------:R-:W-:Y:S02]  /*0c00*/  LEA R8, P2, R30, UR6, 0x2 ;  /* 0x000000061e087c11 */ /* 0x000fe4000f8410ff */
[----:B------:R-:W-:Y:S02]  /*0c10*/  LOP3.LUT R9, R9, 0x40, RZ, 0xc0, !PT ;  /* 0x0000004009097812 */ /* 0x000fe400078ec0ff */
[----:B------:R-:W-:-:S02]  /*0c20*/  SEL R15, R11, RZ, !P0 ;  /* 0x000000ff0b0f7207 */ /* 0x000fc40004000000 */
[----:B------:R-:W-:Y:S02]  /*0c30*/  LEA.HI.X R30, R30, UR7, R29, 0x2, P2 ;  /* 0x000000071e1e7c11 */ /* 0x000fe400090f141d */
[----:B------:R-:W-:Y:S02]  /*0c40*/  IADD3 R8, P2, P3, R26, R8, R9 ;  /* 0x000000081a087210 */ /* 0x000fe40007b5e009 */
[----:B------:R-:W-:Y:S02]  /*0c50*/  SHF.R.S32.HI R29, RZ, 0x12, R36 ;  /* 0x00000012ff1d7819 */ /* 0x000fe40000011424 */
[----:B------:R-:W-:Y:S02]  /*0c60*/  SEL R36, R10, RZ, !P0 ;  /* 0x000000ff0a247207 */ /* 0x000fe40004000000 */
[----:B------:R-:W-:Y:S02]  /*0c70*/  SHF.R.U32.HI R11, RZ, 0x19, R15 ;  /* 0x00000019ff0b7819 */ /* 0x000fe4000001160f */
[----:B------:R-:W-:-:S02]  /*0c80*/  IADD3.X R9, R27, R30, RZ, P2, P3 ;  /* 0x0000001e1b097210 */ /* 0x000fc400017e64ff */
[----:B------:R-:W-:Y:S02]  /*0c90*/  LEA R10, P2, R36, UR6, 0x2 ;  /* 0x00000006240a7c11 */ /* 0x000fe4000f8410ff */
[----:B------:R-:W-:Y:S01]  /*0ca0*/  LOP3.LUT R11, R11, 0x40, RZ, 0xc0, !PT ;  /* 0x000000400b0b7812 */ /* 0x000fe200078ec0ff */
[----:B------:R-:W-:Y:S01]  /*0cb0*/  IMAD.SHL.U32 R30, R4, 0x100, RZ ;  /* 0x00000100041e7824 */ /* 0x000fe200078e00ff */
[----:B------:R-:W-:Y:S02]  /*0cc0*/  LEA.HI.X R36, R36, UR7, R15, 0x2, P2 ;  /* 0x0000000724247c11 */ /* 0x000fe400090f140f */
[----:B------:R-:W-:Y:S01]  /*0cd0*/  IADD3 R10, P2, P3, R26, R10, R11 ;  /* 0x0000000a1a0a7210 */ /* 0x000fe20007b5e00b */
[----:B------:R-:W-:-:S03]  /*0ce0*/  IMAD.WIDE R8, R30, 0x4, R8 ;  /* 0x000000041e087825 */ /* 0x000fc600078e0208 */
[----:B------:R-:W-:Y:S01]  /*0cf0*/  IADD3.X R11, R27, R36, RZ, P2, P3 ;  /* 0x000000241b0b7210 */ /* 0x000fe200017e64ff */
[----:B------:R-:W-:Y:S02]  /*0d00*/  IMAD.SHL.U32 R29, R29, 0x8000, RZ ;  /* 0x000080001d1d7824 */ /* 0x000fe400078e00ff */
[----:B------:R-:W-:-:S04]  /*0d10*/  IMAD.WIDE R10, R30, 0x4, R10 ;  /* 0x000000041e0a7825 */ /* 0x000fc800078e020a */
[----:B------:R-:W-:-:S04]  /*0d20*/  IMAD.WIDE R8, R29, 0x4, R8 ;  /* 0x000000041d087825 */ /* 0x000fc800078e0208 */
[----:B------:R-:W-:Y:S01]  /*0d30*/  IMAD.WIDE R36, R29, 0x4, R10 ;  /* 0x000000041d247825 */ /* 0x000fe200078e020a */
[----:B------:R0:W2:Y:S01]  /*0d40*/  @!P0 LDG.E.EL R14, desc[UR4][R8.64] ;  /* 0x00000004080e8981 */ /* 0x0000a2000c2e1900 */
[----:B------:R-:W-:Y:S02]  /*0d50*/  CS2R R10, SRZ ;  /* 0x00000000000a7805 */ /* 0x000fe4000001ff00 */
[----:B0-----:R-:W-:-:S06]  /*0d60*/  CS2R R8, SRZ ;  /* 0x0000000000087805 */ /* 0x001fcc000001ff00 */
[----:B------:R-:W2:Y:S01]  /*0d70*/  @!P0 LDG.E.EL.128 R8, desc[UR4][R32.64] ;  /* 0x0000000420088981 */ /* 0x000ea2000c2e1d00 */
[----:B------:R-:W-:Y:S01]  /*0d80*/  IMAD.SHL.U32 R28, R28, 0x20000, RZ ;  /* 0x000200001c1c7824 */ /* 0x000fe200078e00ff */
[----:B------:R-:W-:-:S04]  /*0d90*/  LOP3.LUT R22, R31, 0xfffc0000, RZ, 0xc0, !PT ;  /* 0xfffc00001f167812 */ /* 0x000fc800078ec0ff */
[----:B------:R-:W-:Y:S01]  /*0da0*/  IADD3 R22, R28, R25, -R22 ;  /* 0x000000191c167210 */ /* 0x000fe20007ffe816 */
[----:B------:R-:W-:-:S06]  /*0db0*/  IMAD.MOV.U32 R15, RZ, RZ, RZ ;  /* 0x000000ffff0f7224 */ /* 0x000fcc00078e00ff */
[----:B------:R0:W3:Y:S01]  /*0dc0*/  @!P0 LDG.E.EL R15, desc[UR4][R36.64] ;  /* 0x00000004240f8981 */ /* 0x0000e2000c2e1900 */
[----:B--2---:R-:W-:Y:S02]  /*0dd0*/  SEL R28, R8, RZ, !P0 ;  /* 0x000000ff081c7207 */ /* 0x004fe40004000000 */
[----:B------:R-:W-:Y:S02]  /*0de0*/  SEL R9, R9, RZ, !P0 ;  /* 0x000000ff09097207 */ /* 0x000fe40004000000 */
[----:B------:R-:W-:-:S04]  /*0df0*/  LEA R8, P2, R28, UR6, 0x2 ;  /* 0x000000061c087c11 */ /* 0x000fc8000f8410ff */
[--C-:B------:R-:W-:Y:S02]  /*0e00*/  LEA.HI.X R28, R28, UR7, R9.reuse, 0x2, P2 ;  /* 0x000000071c1c7c11 */ /* 0x100fe400090f1409 */
[----:B------:R-:W-:-:S04]  /*0e10*/  SHF.R.U32.HI R9, RZ, 0x19, R9 ;  /* 0x00000019ff097819 */ /* 0x000fc80000011609 */
[----:B------:R-:W-:Y:S02]  /*0e20*/  LOP3.LUT R9, R9, 0x40, RZ, 0xc0, !PT ;  /* 0x0000004009097812 */ /* 0x000fe400078ec0ff */
[----:B------:R-:W-:Y:S02]  /*0e30*/  SEL R31, R11, RZ, !P0 ;  /* 0x000000ff0b1f7207 */ /* 0x000fe40004000000 */
[----:B------:R-:W-:Y:S02]  /*0e40*/  IADD3 R8, P2, P3, R26, R8, R9 ;  /* 0x000000081a087210 */ /* 0x000fe40007b5e009 */
[----:B------:R-:W-:Y:S02]  /*0e50*/  SEL R10, R10, RZ, !P0 ;  /* 0x000000ff0a0a7207 */ /* 0x000fe40004000000 */
[----:B------:R-:W-:Y:S02]  /*0e60*/  IADD3.X R9, R27, R28, RZ, P2, P3 ;  /* 0x0000001c1b097210 */ /* 0x000fe400017e64ff */
[----:B------:R-:W-:-:S02]  /*0e70*/  SHF.R.U32.HI R28, RZ, 0x19, R31 ;  /* 0x00000019ff1c7819 */ /* 0x000fc4000001161f */
[----:B------:R-:W-:Y:S02]  /*0e80*/  LEA R11, P4, R10, UR6, 0x2 ;  /* 0x000000060a0b7c11 */ /* 0x000fe4000f8810ff */
[----:B------:R-:W-:Y:S01]  /*0e90*/  LOP3.LUT R28, R28, 0x40, RZ, 0xc0, !PT ;  /* 0x000000401c1c7812 */ /* 0x000fe200078ec0ff */
[----:B------:R-:W-:Y:S01]  /*0ea0*/  IMAD.WIDE R8, R30, 0x4, R8 ;  /* 0x000000041e087825 */ /* 0x000fe200078e0208 */
[----:B------:R-:W-:Y:S02]  /*0eb0*/  LEA.HI.X R10, R10, UR7, R31, 0x2, P4 ;  /* 0x000000070a0a7c11 */ /* 0x000fe4000a0f141f */
[----:B------:R-:W-:Y:S01]  /*0ec0*/  IADD3 R26, P2, P3, R26, R11, R28 ;  /* 0x0000000b1a1a7210 */ /* 0x000fe20007b5e01c */
[----:B0-----:R-:W-:-:S03]  /*0ed0*/  IMAD.WIDE R36, R29, 0x4, R8 ;  /* 0x000000041d247825 */ /* 0x001fc600078e0208 */
[----:B------:R-:W-:Y:S02]  /*0ee0*/  IADD3.X R27, R27, R10, RZ, P2, P3 ;  /* 0x0000000a1b1b7210 */ /* 0x000fe400017e64ff */
[----:B------:R-:W-:Y:S02]  /*0ef0*/  CS2R R8, SRZ ;  /* 0x0000000000087805 */ /* 0x000fe4000001ff00 */
[----:B------:R-:W-:-:S06]  /*0f00*/  CS2R R10, SRZ ;  /* 0x00000000000a7805 */ /* 0x000fcc000001ff00 */
[----:B------:R0:W2:Y:S01]  /*0f10*/  @!P1 LDG.E.EL.128 R8, desc[UR4][R34.64] ;  /* 0x0000000422089981 */ /* 0x0000a2000c2e1d00 */
[----:B------:R-:W-:-:S04]  /*0f20*/  IMAD.WIDE R30, R30, 0x4, R26 ;  /* 0x000000041e1e7825 */ /* 0x000fc800078e021a */
[----:B------:R-:W-:Y:S02]  /*0f30*/  IMAD.MOV.U32 R28, RZ, RZ, RZ ;  /* 0x000000ffff1c7224 */ /* 0x000fe400078e00ff */
[----:B------:R-:W-:-:S04]  /*0f40*/  IMAD.WIDE R30, R29, 0x4, R30 ;  /* 0x000000041d1e7825 */ /* 0x000fc800078e021e */
[----:B------:R-:W3:Y:S01]  /*0f50*/  @!P0 LDG.E.EL R28, desc[UR4][R36.64] ;  /* 0x00000004241c8981 */ /* 0x000ee2000c2e1900 */
[----:B------:R-:W-:-:S06]  /*0f60*/  IMAD.MOV.U32 R29, RZ, RZ, RZ ;  /* 0x000000ffff1d7224 */ /* 0x000fcc00078e00ff */
[----:B------:R1:W3:Y:S01]  /*0f70*/  @!P0 LDG.E.EL R29, desc[UR4][R30.64] ;  /* 0x000000041e1d8981 */ /* 0x0002e2000c2e1900 */
[----:B0-----:R-:W-:Y:S02]  /*0f80*/  IMAD.SHL.U32 R35, R0, 0x100, RZ ;  /* 0x0000010000237824 */ /* 0x001fe400078e00ff */
[----:B-1----:R-:W-:Y:S01]  /*0f90*/  IMAD.MOV.U32 R30, RZ, RZ, RZ ;  /* 0x000000ffff1e7224 */ /* 0x002fe200078e00ff */
[----:B--2---:R-:W-:Y:S02]  /*0fa0*/  SEL R27, R9, RZ, !P1 ;  /* 0x000000ff091b7207 */ /* 0x004fe40004800000 */
[----:B------:R-:W-:Y:S02]  /*0fb0*/  SEL R26, R8, RZ, !P1 ;  /* 0x000000ff081a7207 */ /* 0x000fe40004800000 */
[----:B------:R-:W-:Y:S02]  /*0fc0*/  SHF.R.U32.HI R9, RZ, 0x19, R27 ;  /* 0x00000019ff097819 */ /* 0x000fe4000001161b */
[----:B------:R-:W-:-:S02]  /*0fd0*/  LEA R8, P2, R26, UR6, 0x2 ;  /* 0x000000061a087c11 */ /* 0x000fc4000f8410ff */
[----:B------:R-:W-:Y:S02]  /*0fe0*/  LOP3.LUT R9, R9, 0x40, RZ, 0xc0, !PT ;  /* 0x0000004009097812 */ /* 0x000fe400078ec0ff */
[----:B------:R-:W-:Y:S01]  /*0ff0*/  LEA.HI.X R36, R26, UR7, R27, 0x2, P2 ;  /* 0x000000071a247c11 */ /* 0x000fe200090f141b */
[----:B------:R-:W-:Y:S01]  /*1000*/  VIADD R26, R5, 0x200 ;  /* 0x00000200051a7836 */ /* 0x000fe20000000000 */
[----:B------:R-:W-:Y:S02]  /*1010*/  IADD3 R8, P2, P3, R12, R8, R9 ;  /* 0x000000080c087210 */ /* 0x000fe40007b5e009 */
[----:B------:R-:W-:Y:S02]  /*1020*/  SHF.R.S32.HI R9, RZ, 0x1f, R25 ;  /* 0x0000001fff097819 */ /* 0x000fe40000011419 */
[----:B------:R-:W-:Y:S02]  /*1030*/  SEL R31, R11, RZ, !P1 ;  /* 0x000000ff0b1f7207 */ /* 0x000fe40004800000 */
[----:B------:R-:W-:-:S02]  /*1040*/  LEA.HI R27, R9, R25, RZ, 0xa ;  /* 0x00000019091b7211 */ /* 0x000fc400078f50ff */
[----:B------:R-:W-:Y:S02]  /*1050*/  LEA.HI R25, R9, R26, RZ, 0x12 ;  /* 0x0000001a09197211 */ /* 0x000fe400078f90ff */
[----:B------:R-:W-:Y:S02]  /*1060*/  IADD3.X R9, R13, R36, RZ, P2, P3 ;  /* 0x000000240d097210 */ /* 0x000fe400017e64ff */
[----:B------:R-:W-:Y:S02]  /*1070*/  SEL R36, R10, RZ, !P1 ;  /* 0x000000ff0a247207 */ /* 0x000fe40004800000 */
[----:B------:R-:W-:Y:S02]  /*1080*/  SHF.R.U32.HI R11, RZ, 0x19, R31 ;  /* 0x00000019ff0b7819 */ /* 0x000fe4000001161f */
[----:B------:R-:W-:Y:S02]  /*1090*/  LEA R10, P2, R36, UR6, 0x2 ;  /* 0x00000006240a7c11 */ /* 0x000fe4000f8410ff */
[----:B------:R-:W-:-:S02]  /*10a0*/  LOP3.LUT R11, R11, 0x40, RZ, 0xc0, !PT ;  /* 0x000000400b0b7812 */ /* 0x000fc400078ec0ff */
[----:B------:R-:W-:Y:S02]  /*10b0*/  LEA.HI.X R36, R36, UR7, R31, 0x2, P2 ;  /* 0x0000000724247c11 */ /* 0x000fe400090f141f */
[----:B------:R-:W-:Y:S02]  /*10c0*/  IADD3 R10, P2, P3, R12, R10, R11 ;  /* 0x0000000a0c0a7210 */ /* 0x000fe40007b5e00b */
[----:B------:R-:W-:Y:S01]  /*10d0*/  SHF.R.S32.HI R25, RZ, 0x12, R25 ;  /* 0x00000012ff197819 */ /* 0x000fe20000011419 */
[----:B------:R-:W-:Y:S01]  /*10e0*/  IMAD.WIDE R8, R35, 0x4, R8 ;  /* 0x0000000423087825 */ /* 0x000fe200078e0208 */
[----:B------:R-:W-:-:S03]  /*10f0*/  IADD3.X R11, R13, R36, RZ, P2, P3 ;  /* 0x000000240d0b7210 */ /* 0x000fc600017e64ff */
        /* <DEDUP_REMOVED lines=8> */
[----:B------:R-:W-:Y:S01]  /*1180*/  IMAD.MOV.U32 R17, RZ, RZ, RZ ;  /* 0x000000ffff117224 */ /* 0x000fe200078e00ff */
[----:B------:R-:W-:Y:S01]  /*1190*/  LOP3.LUT R24, R24, 0xfffc0000, RZ, 0xc0, !PT ;  /* 0xfffc000018187812 */ /* 0x000fe200078ec0ff */
[----:B------:R-:W-:-:S04]  /*11a0*/  IMAD.SHL.U32 R23, R23, 0x20000, RZ ;  /* 0x0002000017177824 */ /* 0x000fc800078e00ff */
[----:B------:R2:W3:Y:S01]  /*11b0*/  @!P1 LDG.E.EL R17, desc[UR4][R38.64] ;  /* 0x0000000426119981 */ /* 0x0004e2000c2e1900 */
[----:B------:R-:W-:Y:S01]  /*11c0*/  IADD3 R23, R23, R5, -R24 ;  /* 0x0000000517177210 */ /* 0x000fe20007ffe818 */
[----:B------:R-:W-:-:S06]  /*11d0*/  IMAD.MOV.U32 R31, RZ, RZ, RZ ;  /* 0x000000ffff1f7224 */ /* 0x000fcc00078e00ff */
[----:B------:R0:W3:Y:S01]  /*11e0*/  @!P1 LDG.E.EL R31, desc[UR4][R36.64] ;  /* 0x00000004241f9981 */ /* 0x0000e2000c2e1900 */
[----:B--2---:R-:W-:Y:S02]  /*11f0*/  SEL R39, R9, RZ, !P1 ;  /* 0x000000ff09277207 */ /* 0x004fe40004800000 */
[----:B------:R-:W-:Y:S02]  /*1200*/  SEL R24, R8, RZ, !P1 ;  /* 0x000000ff08187207 */ /* 0x000fe40004800000 */
[----:B------:R-:W-:Y:S02]  /*1210*/  SHF.R.U32.HI R8, RZ, 0x19, R39 ;  /* 0x00000019ff087819 */ /* 0x000fe40000011627 */
[----:B------:R-:W-:Y:S02]  /*1220*/  LEA R9, P2, R24, UR6, 0x2 ;  /* 0x0000000618097c11 */ /* 0x000fe4000f8410ff */
[----:B------:R-:W-:Y:S02]  /*1230*/  LOP3.LUT R8, R8, 0x40, RZ, 0xc0, !PT ;  /* 0x0000004008087812 */ /* 0x000fe400078ec0ff */
[----:B------:R-:W-:-:S02]  /*1240*/  SEL R11, R11, RZ, !P1 ;  /* 0x000000ff0b0b7207 */ /* 0x000fc40004800000 */
[----:B------:R-:W-:Y:S02]  /*1250*/  LEA.HI.X R24, R24, UR7, R39, 0x2, P2 ;  /* 0x0000000718187c11 */ /* 0x000fe400090f1427 */
[----:B------:R-:W-:Y:S01]  /*1260*/  IADD3 R8, P2, P3, R12, R9, R8 ;  /* 0x000000090c087210 */ /* 0x000fe20007b5e008 */
[----:B------:R-:W1:Y:S01]  /*1270*/  LDC.64 R38, c[0x0][0x210] ;  /* 0x00008400ff267b82 */ /* 0x000e620000000a00 */
[----:B------:R-:W-:Y:S02]  /*1280*/  SEL R10, R10, RZ, !P1 ;  /* 0x000000ff0a0a7207 */ /* 0x000fe40004800000 */
[----:B------:R-:W-:Y:S02]  /*1290*/  SHF.R.U32.HI R9, RZ, 0x19, R11 ;  /* 0x00000019ff097819 */ /* 0x000fe4000001160b */
[----:B------:R-:W-:Y:S02]  /*12a0*/  LEA R32, P4, R10, UR6, 0x2 ;  /* 0x000000060a207c11 */ /* 0x000fe4000f8810ff */
[----:B------:R-:W-:-:S04]  /*12b0*/  LOP3.LUT R9, R9, 0x40, RZ, 0xc0, !PT ;  /* 0x0000004009097812 */ /* 0x000fc800078ec0ff */
[----:B------:R-:W-:Y:S02]  /*12c0*/  IADD3 R12, P5, P6, R12, R32, R9 ;  /* 0x000000200c0c7210 */ /* 0x000fe40007ebe009 */
[----:B------:R-:W-:Y:S02]  /*12d0*/  IADD3.X R9, R13, R24, RZ, P2, P3 ;  /* 0x000000180d097210 */ /* 0x000fe400017e64ff */
[----:B------:R-:W-:Y:S01]  /*12e0*/  LEA.HI.X R10, R10, UR7, R11, 0x2, P4 ;  /* 0x000000070a0a7c11 */ /* 0x000fe2000a0f140b */
[----:B------:R-:W-:Y:S01]  /*12f0*/  IMAD.MOV.U32 R32, RZ, RZ, RZ ;  /* 0x000000ffff207224 */ /* 0x000fe200078e00ff */
[----:B------:R-:W-:Y:S01]  /*1300*/  SHF.R.S32.HI R24, RZ, 0x1f, R5 ;  /* 0x0000001fff187819 */ /* 0x000fe20000011405 */
[----:B------:R-:W-:Y:S01]  /*1310*/  IMAD.WIDE R8, R35, 0x4, R8 ;  /* 0x0000000423087825 */ /* 0x000fe200078e0208 */
[----:B------:R-:W-:Y:S01]  /*1320*/  IADD3.X R13, R13, R10, RZ, P5, P6 ;  /* 0x0000000a0d0d7210 */ /* 0x000fe20002fec4ff */
[----:B------:R-:W-:Y:S02]  /*1330*/  ULDC.64 UR6, c[0x0][0x248] ;  /* 0x0000920000067ab9 */ /* 0x000fe40000000a00 */
[----:B------:R-:W-:-:S02]  /*1340*/  IMAD.WIDE R10, R34, 0x4, R8 ;  /* 0x00000004220a7825 */ /* 0x000fc400078e0208 */
[----:B------:R-:W2:Y:S01]  /*1350*/  LDC.64 R8, c[0x0][0x238] ;  /* 0x00008e00ff087b82 */ /* 0x000ea20000000a00 */
[----:B------:R-:W-:Y:S01]  /*1360*/  LEA.HI R33, R24, R5, RZ, 0x5 ;  /* 0x0000000518217211 */ /* 0x000fe200078f28ff */
[----:B------:R-:W-:Y:S01]  /*1370*/  IMAD.WIDE R12, R35, 0x4, R12 ;  /* 0x00000004230c7825 */ /* 0x000fe200078e020c */
[----:B------:R3:W4:Y:S02]  /*1380*/  @!P1 LDG.E.EL R32, desc[UR4][R10.64] ;  /* 0x000000040a209981 */ /* 0x000724000c2e1900 */
[----:B0-----:R-:W-:-:S05]  /*1390*/  LOP3.LUT R36, R33, 0xffffffe0, RZ, 0xc0, !PT ;  /* 0xffffffe021247812 */ /* 0x001fca00078ec0ff */
[----:B------:R-:W-:Y:S02]  /*13a0*/  IMAD.IADD R35, R5, 0x1, -R36 ;  /* 0x0000000105237824 */ /* 0x000fe400078e0a24 */
[----:B------:R-:W-:Y:S01]  /*13b0*/  IMAD.WIDE R12, R34, 0x4, R12 ;  /* 0x00000004220c7825 */ /* 0x000fe200078e020c */
[----:B---3--:R-:W-:-:S03]  /*13c0*/  CS2R R10, SRZ ;  /* 0x00000000000a7805 */ /* 0x008fc6000001ff00 */
[----:B--2---:R-:W-:Y:S01]  /*13d0*/  IMAD.WIDE R34, R35, 0x4, R8 ;  /* 0x0000000423227825 */ /* 0x004fe200078e0208 */
[----:B------:R-:W-:-:S06]  /*13e0*/  CS2R R8, SRZ ;  /* 0x0000000000087805 */ /* 0x000fcc000001ff00 */
[----:B------:R-:W2:Y:S01]  /*13f0*/  @!P0 LDG.E.EL.128 R8, desc[UR4][R34.64] ;  /* 0x0000000422088981 */ /* 0x000ea2000c2e1d00 */
[----:B-----5:R-:W-:Y:S02]  /*1400*/  SEL R21, R21, RZ, !P0 ;  /* 0x000000ff15157207 */ /* 0x020fe40004000000 */
[----:B------:R-:W-:Y:S02]  /*1410*/  SEL R14, R14, RZ, !P0 ;  /* 0x000000ff0e0e7207 */ /* 0x000fe40004000000 */
[----:B----4-:R-:W-:Y:S02]  /*1420*/  SEL R20, R20, RZ, !P0 ;  /* 0x000000ff14147207 */ /* 0x010fe40004000000 */
[----:B------:R-:W-:Y:S01]  /*1430*/  SEL R15, R15, RZ, !P0 ;  /* 0x000000ff0f0f7207 */ /* 0x000fe20004000000 */
[----:B------:R-:W-:Y:S02]  /*1440*/  IMAD.MOV.U32 R33, RZ, RZ, RZ ;  /* 0x000000ffff217224 */ /* 0x000fe400078e00ff */
[----:B------:R-:W-:-:S02]  /*1450*/  FADD R14, -R21, R14 ;  /* 0x0000000e150e7221 */ /* 0x000fc40000000100 */
[----:B------:R-:W-:Y:S02]  /*1460*/  FADD R15, -R20, R15 ;  /* 0x0000000f140f7221 */ /* 0x000fe40000000100 */
[----:B------:R0:W3:Y:S02]  /*1470*/  @!P1 LDG.E.EL R33, desc[UR4][R12.64] ;  /* 0x000000040c219981 */ /* 0x0000e4000c2e1900 */
[----:B0-----:R-:W-:Y:S02]  /*1480*/  CS2R R12, SRZ ;  /* 0x00000000000c7805 */ /* 0x001fe4000001ff00 */
[----:B--2---:R-:W-:Y:S02]  /*1490*/  SEL R8, R8, RZ, !P0 ;  /* 0x000000ff08087207 */ /* 0x004fe40004000000 */
[----:B------:R-:W-:-:S03]  /*14a0*/  SEL R9, R9, RZ, !P0 ;  /* 0x000000ff09097207 */ /* 0x000fc60004000000 */
[----:B------:R-:W-:Y:S02]  /*14b0*/  FFMA R21, R14, R8, R21 ;  /* 0x000000080e157223 */ /* 0x000fe40000000015 */
[----:B------:R-:W-:Y:S01]  /*14c0*/  FFMA R20, R15, R9, R20 ;  /* 0x000000090f147223 */ /* 0x000fe20000000014 */
[----:B------:R-:W-:-:S06]  /*14d0*/  CS2R R14, SRZ ;  /* 0x00000000000e7805 */ /* 0x000fcc000001ff00 */
[----:B------:R0:W2:Y:S02]  /*14e0*/  @!P1 LDG.E.EL.128 R12, desc[UR4][R34.64] ;  /* 0x00000004220c9981 */ /* 0x0000a4000c2e1d00 */
[----:B0-----:R-:W0:Y:S01]  /*14f0*/  LDC.64 R34, c[0x0][0x240] ;  /* 0x00009000ff227b82 */ /* 0x001e220000000a00 */
[----:B------:R-:W-:Y:S02]  /*1500*/  SEL R8, R6, RZ, !P0 ;  /* 0x000000ff06087207 */ /* 0x000fe40004000000 */
[----:B------:R-:W-:Y:S02]  /*1510*/  SEL R6, R7, RZ, !P0 ;  /* 0x000000ff07067207 */ /* 0x000fe40004000000 */
[----:B------:R-:W-:Y:S02]  /*1520*/  SEL R29, R29, RZ, !P0 ;  /* 0x000000ff1d1d7207 */ /* 0x000fe40004000000 */
[----:B------:R-:W-:Y:S02]  /*1530*/  SEL R19, R19, RZ, !P1 ;  /* 0x000000ff13137207 */ /* 0x000fe40004800000 */
[----:B------:R-:W-:-:S02]  /*1540*/  SEL R18, R18, RZ, !P1 ;  /* 0x000000ff12127207 */ /* 0x000fc40004800000 */
[----:B------:R-:W-:Y:S02]  /*1550*/  SEL R30, R30, RZ, !P1 ;  /* 0x000000ff1e1e7207 */ /* 0x000fe40004800000 */
[----:B------:R-:W-:Y:S01]  /*1560*/  SEL R31, R31, RZ, !P1 ;  /* 0x000000ff1f1f7207 */ /* 0x000fe20004800000 */
[----:B------:R-:W-:Y:S01]  /*1570*/  FADD R29, -R6, R29 ;  /* 0x0000001d061d7221 */ /* 0x000fe20000000100 */
[----:B------:R-:W-:Y:S01]  /*1580*/  SEL R11, R11, RZ, !P0 ;  /* 0x000000ff0b0b7207 */ /* 0x000fe20004000000 */
[----:B------:R-:W-:Y:S02]  /*1590*/  FADD R30, -R19, R30 ;  /* 0x0000001e131e7221 */ /* 0x000fe40000000100 */
[----:B------:R-:W-:Y:S01]  /*15a0*/  FADD R31, -R18, R31 ;  /* 0x0000001f121f7221 */ /* 0x000fe20000000100 */
[----:B------:R-:W-:Y:S01]  /*15b0*/  SEL R9, R28, RZ, !P0 ;  /* 0x000000ff1c097207 */ /* 0x000fe20004000000 */
[----:B------:R-:W-:Y:S01]  /*15c0*/  FFMA R6, R29, R11, R6 ;  /* 0x0000000b1d067223 */ /* 0x000fe20000000006 */
[----:B------:R-:W-:-:S03]  /*15d0*/  SEL R10, R10, RZ, !P0 ;  /* 0x000000ff0a0a7207 */ /* 0x000fc60004000000 */
[----:B------:R-:W-:Y:S01]  /*15e0*/  FADD R7, -R8, R9 ;  /* 0x0000000908077221 */ /* 0x000fe20000000100 */
[----:B------:R-:W-:-:S03]  /*15f0*/  SEL R17, R17, RZ, !P1 ;  /* 0x000000ff11117207 */ /* 0x000fc60004800000 */
[----:B------:R-:W-:Y:S01]  /*1600*/  FFMA R7, R7, R10, R8 ;  /* 0x0000000a07077223 */ /* 0x000fe20000000008 */
[----:B------:R-:W-:Y:S02]  /*1610*/  CS2R R8, SRZ ;  /* 0x0000000000087805 */ /* 0x000fe4000001ff00 */
[----:B------:R-:W-:Y:S02]  /*1620*/  CS2R R10, SRZ ;  /* 0x00000000000a7805 */ /* 0x000fe4000001ff00 */
[----:B--2---:R-:W-:Y:S02]  /*1630*/  SEL R12, R12, RZ, !P1 ;  /* 0x000000ff0c0c7207 */ /* 0x004fe40004800000 */
[----:B------:R-:W-:-:S03]  /*1640*/  SEL R13, R13, RZ, !P1 ;  /* 0x000000ff0d0d7207 */ /* 0x000fc60004800000 */
[----:B------:R-:W-:Y:S02]  /*1650*/  FFMA R29, R30, R12, R19 ;  /* 0x0000000c1e1d7223 */ /* 0x000fe40000000013 */
[----:B------:R-:W-:Y:S01]  /*1660*/  FFMA R28, R31, R13, R18 ;  /* 0x0000000d1f1c7223 */ /* 0x000fe20000000012 */
[----:B-1----:R-:W-:-:S04]  /*1670*/  IMAD.WIDE R12, R23, 0x4, R38 ;  /* 0x00000004170c7825 */ /* 0x002fc800078e0226 */
[----:B------:R-:W-:Y:S01]  /*1680*/  IMAD.MOV.U32 R23, RZ, RZ, RZ ;  /* 0x000000ffff177224 */ /* 0x000fe200078e00ff */
[----:B------:R-:W-:Y:S01]  /*1690*/  SEL R32, R32, RZ, !P1 ;  /* 0x000000ff20207207 */ /* 0x000fe20004800000 */
[----:B0-----:R-:W-:Y:S01]  /*16a0*/  IMAD.WIDE R18, R2, 0x4, R34 ;  /* 0x0000000402127825 */ /* 0x001fe200078e0222 */
[----:B------:R-:W-:Y:S02]  /*16b0*/  SEL R16, R16, RZ, !P1 ;  /* 0x000000ff10107207 */ /* 0x000fe40004800000 */
[----:B------:R-:W-:Y:S02]  /*16c0*/  CS2R R30, SRZ ;  /* 0x00000000001e7805 */ /* 0x000fe4000001ff00 */
[----:B---3--:R-:W-:Y:S01]  /*16d0*/  SEL R33, R33, RZ, !P1 ;  /* 0x000000ff21217207 */ /* 0x008fe20004800000 */
[----:B------:R0:W2:Y:S04]  /*16e0*/  @!P0 LDG.E.128 R8, desc[UR4][R12.64] ;  /* 0x000000040c088981 */ /* 0x0000a8000c1e1d00 */
[----:B------:R-:W3:Y:S01]  /*16f0*/  @!P0 LDG.E.EL R23, desc[UR4][R18.64] ;  /* 0x0000000412178981 */ /* 0x000ee2000c2e1900 */
[----:B------:R-:W-:Y:S01]  /*1700*/  IMAD.MOV.U32 R2, RZ, RZ, RZ ;  /* 0x000000ffff027224 */ /* 0x000fe200078e00ff */
[----:B------:R-:W-:Y:S01]  /*1710*/  SEL R14, R14, RZ, !P1 ;  /* 0x000000ff0e0e7207 */ /* 0x000fe20004800000 */
[----:B------:R-:W-:Y:S01]  /*1720*/  FADD R32, -R17, R32 ;  /* 0x0000002011207221 */ /* 0x000fe20000000100 */
[----:B------:R-:W-:Y:S01]  /*1730*/  SEL R15, R15, RZ, !P1 ;  /* 0x000000ff0f0f7207 */ /* 0x000fe20004800000 */
[----:B------:R-:W4:Y:S01]  /*1740*/  @!P0 LDG.E.EL R31, desc[UR4][R18.64] ;  /* 0x00000004121f8981 */ /* 0x000f22000c2e1900 */
[----:B0-----:R-:W-:Y:S01]  /*1750*/  FADD R13, -R16, R33 ;  /* 0x00000021100d7221 */ /* 0x001fe20000000100 */
[----:B------:R-:W-:-:S02]  /*1760*/  FFMA R33, R32, R14, R17 ;  /* 0x0000000e20217223 */ /* 0x000fc40000000011 */
[----:B------:R-:W5:Y:S01]  /*1770*/  @!P0 LDG.E.EL R2, desc[UR4][R18.64] ;  /* 0x0000000412028981 */ /* 0x000f62000c2e1900 */
[----:B------:R-:W-:-:S03]  /*1780*/  FFMA R32, R13, R15, R16 ;  /* 0x0000000f0d207223 */ /* 0x000fc60000000010 */
[----:B------:R0:W4:Y:S01]  /*1790*/  @!P0 LDG.E.EL R30, desc[UR4][R18.64] ;  /* 0x00000004121e8981 */ /* 0x000122000c2e1900 */
[----:B------:R-:W-:Y:S01]  /*17a0*/  IMAD.WIDE R16, R3, 0x4, R34 ;  /* 0x0000000403107825 */ /* 0x000fe200078e0222 */
[----:B------:R-:W-:-:S03]  /*17b0*/  CS2R R34, SRZ ;  /* 0x0000000000227805 */ /* 0x000fc6000001ff00 */
[----:B------:R-:W-:Y:S02]  /*17c0*/  IMAD.MOV.U32 R36, RZ, RZ, RZ ;  /* 0x000000ffff247224 */ /* 0x000fe400078e00ff */
[----:B------:R-:W-:Y:S01]  /*17d0*/  IMAD.MOV.U32 R3, RZ, RZ, RZ ;  /* 0x000000ffff037224 */ /* 0x000fe200078e00ff */
[----:B------:R-:W4:Y:S01]  /*17e0*/  @!P1 LDG.E.EL R35, desc[UR4][R16.64] ;  /* 0x0000000410239981 */ /* 0x000f22000c2e1900 */
[CC--:B0-----:R-:W-:Y:S02]  /*17f0*/  LEA.HI R18, R24.reuse, R5.reuse, RZ, 0xa ;  /* 0x0000000518127211 */ /* 0x0c1fe400078f50ff */
[----:B------:R-:W-:Y:S01]  /*1800*/  LEA.HI R24, R24, R5, RZ, 0x12 ;  /* 0x0000000518187211 */ /* 0x000fe200078f90ff */
[----:B------:R-:W4:Y:S01]  /*1810*/  @!P1 LDG.E.EL R36, desc[UR4][R16.64] ;  /* 0x0000000410249981 */ /* 0x000f22000c2e1900 */
[----:B------:R-:W-:Y:S02]  /*1820*/  LOP3.LUT R18, R18, 0xfffffc00, RZ, 0xc0, !PT ;  /* 0xfffffc0012127812 */ /* 0x000fe400078ec0ff */
[----:B------:R-:W-:Y:S01]  /*1830*/  SHF.R.S32.HI R24, RZ, 0x12, R24 ;  /* 0x00000012ff187819 */ /* 0x000fe20000011418 */
[----:B------:R-:W4:Y:S02]  /*1840*/  @!P1 LDG.E.EL R34, desc[UR4][R16.64] ;  /* 0x0000000410229981 */ /* 0x000f24000c2e1900 */
[----:B------:R-:W-:-:S02]  /*1850*/  IMAD.IADD R18, R5, 0x1, -R18 ;  /* 0x0000000105127824 */ /* 0x000fc400078e0a12 */
[----:B------:R0:W4:Y:S01]  /*1860*/  @!P1 LDG.E.EL R3, desc[UR4][R16.64] ;  /* 0x0000000410039981 */ /* 0x000122000c2e1900 */
[----:B------:R-:W-:Y:S01]  /*1870*/  IMAD.SHL.U32 R24, R24, 0x20000, RZ ;  /* 0x0002000018187824 */ /* 0x000fe200078e00ff */
[C---:B------:R-:W-:Y:S01]  /*1880*/  ISETP.GT.AND P2, PT, R4.reuse, 0x7f, PT ;  /* 0x0000007f0400780c */ /* 0x040fe20003f44270 */
[----:B0-----:R-:W-:-:S03]  /*1890*/  IMAD.SHL.U32 R17, R4, 0x400, RZ ;  /* 0x0000040004117824 */ /* 0x001fc600078e00ff */
[--C-:B------:R-:W-:Y:S02]  /*18a0*/  SHF.R.S32.HI R4, RZ, 0x1f, R24.reuse ;  /* 0x0000001fff047819 */ /* 0x100fe40000011418 */
[----:B------:R-:W-:Y:S02]  /*18b0*/  LOP3.LUT R27, R27, 0xfffffc00, RZ, 0xc0, !PT ;  /* 0xfffffc001b1b7812 */ /* 0x000fe400078ec0ff */
[----:B------:R-:W-:Y:S02]  /*18c0*/  IADD3 R16, P3, P4, R17, R18, R24 ;  /* 0x0000001211107210 */ /* 0x000fe40007c7e018 */
[----:B------:R-:W-:Y:S02]  /*18d0*/  SHF.R.S32.HI R18, RZ, 0x1f, R18 ;  /* 0x0000001fff127819 */ /* 0x000fe40000011412 */
[----:B------:R-:W-:Y:S01]  /*18e0*/  SHF.R.S32.HI R17, RZ, 0x1f, R17 ;  /* 0x0000001fff117819 */ /* 0x000fe20000011411 */
[----:B------:R-:W-:-:S03]  /*18f0*/  IMAD.IADD R26, R26, 0x1, -R27 ;  /* 0x000000011a1a7824 */ /* 0x000fc600078e0a1b */
[----:B------:R-:W-:Y:S01]  /*1900*/  IADD3.X R17, R17, R18, R4, P3, P4 ;  /* 0x0000001211117210 */ /* 0x000fe20001fe8404 */
[----:B------:R-:W-:Y:S02]  /*1910*/  IMAD.SHL.U32 R4, R25, 0x20000, RZ ;  /* 0x0002000019047824 */ /* 0x000fe400078e00ff */
[----:B------:R-:W-:Y:S01]  /*1920*/  IMAD.SHL.U32 R19, R0, 0x400, RZ ;  /* 0x0000040000137824 */ /* 0x000fe200078e00ff */
[----:B------:R-:W-:Y:S02]  /*1930*/  CS2R R12, SRZ ;  /* 0x00000000000c7805 */ /* 0x000fe4000001ff00 */
[----:B------:R-:W-:Y:S02]  /*1940*/  CS2R R14, SRZ ;  /* 0x00000000000e7805 */ /* 0x000fe4000001ff00 */
[----:B------:R-:W-:Y:S01]  /*1950*/  SHF.R.S32.HI R18, RZ, 0x1f, R4 ;  /* 0x0000001fff127819 */ /* 0x000fe20000011404 */
[----:B------:R-:W-:Y:S01]  /*1960*/  IMAD.WIDE R38, R22, 0x4, R38 ;  /* 0x0000000416267825 */ /* 0x000fe200078e0226 */
[----:B------:R-:W-:-:S02]  /*1970*/  IADD3 R4, P3, P4, R19, R26, R4 ;  /* 0x0000001a13047210 */ /* 0x000fc40007c7e004 */
[----:B------:R-:W-:Y:S02]  /*1980*/  SHF.R.S32.HI R26, RZ, 0x1f, R26 ;  /* 0x0000001fff1a7819 */ /* 0x000fe4000001141a */
[----:B------:R-:W-:Y:S01]  /*1990*/  SHF.R.S32.HI R25, RZ, 0x1f, R19 ;  /* 0x0000001fff197819 */ /* 0x000fe20000011413 */
[----:B------:R0:W4:Y:S03]  /*19a0*/  @!P1 LDG.E.128 R12, desc[UR4][R38.64] ;  /* 0x00000004260c9981 */ /* 0x000126000c1e1d00 */
[----:B------:R-:W-:Y:S02]  /*19b0*/  IADD3.X R25, R25, R26, R18, P3, P4 ;  /* 0x0000001a19197210 */ /* 0x000fe40001fe8412 */
[----:B------:R-:W-:Y:S02]  /*19c0*/  CS2R R18, SRZ ;  /* 0x0000000000127805 */ /* 0x000fe4000001ff00 */
[----:B0-----:R-:W-:-:S04]  /*19d0*/  LEA R38, P3, R16, UR6, 0x2 ;  /* 0x0000000610267c11 */ /* 0x001fc8000f8610ff */
[----:B------:R-:W-:Y:S02]  /*19e0*/  LEA.HI.X R39, R16, UR7, R17, 0x2, P3 ;  /* 0x0000000710277c11 */ /* 0x000fe400098f1411 */
[----:B------:R-:W-:Y:S02]  /*19f0*/  CS2R R16, SRZ ;  /* 0x0000000000107805 */ /* 0x000fe4000001ff00 */
[----:B------:R-:W-:Y:S02]  /*1a00*/  ISETP.GT.AND P3, PT, R0, 0x7f, PT ;  /* 0x0000007f0000780c */ /* 0x000fe40003f64270 */
[----:B------:R-:W-:Y:S02]  /*1a10*/  LEA R22, P4, R4, UR6, 0x2 ;  /* 0x0000000604167c11 */ /* 0x000fe4000f8810ff */
[----:B------:R-:W-:Y:S01]  /*1a20*/  CS2R R26, SRZ ;  /* 0x00000000001a7805 */ /* 0x000fe2000001ff00 */
[----:B------:R-:W4:Y:S01]  /*1a30*/  @P2 LDG.E.128 R16, desc[UR4][R38.64+-0x80000] ;  /* 0xf800000426102981 */ /* 0x000f22000c1e1d00 */
[----:B---3--:R-:W-:-:S02]  /*1a40*/  SEL R0, R23, RZ, !P0 ;  /* 0x000000ff17007207 */ /* 0x008fc40004000000 */
[----:B------:R-:W-:Y:S02]  /*1a50*/  LEA.HI.X R23, R4, UR7, R25, 0x2, P4 ;  /* 0x0000000704177c11 */ /* 0x000fe4000a0f1419 */
[----:B------:R-:W-:-:S06]  /*1a60*/  CS2R R24, SRZ ;  /* 0x0000000000187805 */ /* 0x000fcc000001ff00 */
[----:B------:R-:W3:Y:S01]  /*1a70*/  @P3 LDG.E.128 R24, desc[UR4][R22.64+-0x80000] ;  /* 0xf800000416183981 */ /* 0x000ee2000c1e1d00 */
[----:B--2---:R-:W-:-:S05]  /*1a80*/  SEL R8, R8, RZ, !P0 ;  /* 0x000000ff08087207 */ /* 0x004fca0004000000 */
[----:B------:R-:W-:-:S04]  /*1a90*/  FADD R21, -R8, R21 ;  /* 0x0000001508157221 */ /* 0x000fc80000000100 */
[----:B------:R-:W-:Y:S01]  /*1aa0*/  FFMA R0, R21, R0, R8 ;  /* 0x0000000015007223 */ /* 0x000fe20000000008 */
[----:B------:R-:W-:Y:S02]  /*1ab0*/  SEL R21, R9, RZ, !P0 ;  /* 0x000000ff09157207 */ /* 0x000fe40004000000 */
[----:B------:R-:W0:Y:S01]  /*1ac0*/  LDC.64 R8, c[0x0][0x250] ;  /* 0x00009400ff087b82 */ /* 0x000e220000000a00 */
[----:B-----5:R-:W-:Y:S02]  /*1ad0*/  SEL R4, R2, RZ, !P0 ;  /* 0x000000ff02047207 */ /* 0x020fe40004000000 */
[----:B------:R-:W-:Y:S01]  /*1ae0*/  FADD R2, -R21, R20 ;  /* 0x0000001415027221 */ /* 0x000fe20000000100 */
[----:B------:R-:W-:-:S03]  /*1af0*/  SEL R10, R10, RZ, !P0 ;  /* 0x000000ff0a0a7207 */ /* 0x000fc60004000000 */
[----:B------:R-:W-:Y:S01]  /*1b00*/  FFMA R2, R2, R4, R21 ;  /* 0x0000000402027223 */ /* 0x000fe20000000015 */
[----:B------:R-:W-:Y:S01]  /*1b10*/  SEL R21, R11, RZ, !P0 ;  /* 0x000000ff0b157207 */ /* 0x000fe20004000000 */
[----:B------:R-:W-:Y:S01]  /*1b20*/  FADD R7, -R10, R7 ;  /* 0x000000070a077221 */ /* 0x000fe20000000100 */
[----:B----4-:R-:W-:Y:S02]  /*1b30*/  SEL R11, R31, RZ, !P0 ;  /* 0x000000ff1f0b7207 */ /* 0x010fe40004000000 */
[----:B------:R-:W-:Y:S01]  /*1b40*/  SEL R30, R30, RZ, !P0 ;  /* 0x000000ff1e1e7207 */ /* 0x000fe20004000000 */
[----:B------:R-:W-:Y:S02]  /*1b50*/  FADD R6, -R21, R6 ;  /* 0x0000000615067221 */ /* 0x000fe40000000100 */
[----:B------:R-:W-:Y:S02]  /*1b60*/  FFMA R11, R7, R11, R10 ;  /* 0x0000000b070b7223 */ /* 0x000fe4000000000a */
[----:B------:R-:W-:Y:S01]  /*1b70*/  FFMA R10, R6, R30, R21 ;  /* 0x0000001e060a7223 */ /* 0x000fe20000000015 */
[----:B------:R-:W-:-:S02]  /*1b80*/  SEL R36, R36, RZ, !P1 ;  /* 0x000000ff24247207 */ /* 0x000fc40004800000 */
[----:B------:R-:W-:Y:S02]  /*1b90*/  SEL R35, R35, RZ, !P1 ;  /* 0x000000ff23237207 */ /* 0x000fe40004800000 */
[----:B------:R-:W-:Y:S01]  /*1ba0*/  SEL R34, R34, RZ, !P1 ;  /* 0x000000ff22227207 */ /* 0x000fe20004800000 */
[----:B0-----:R-:W-:Y:S01]  /*1bb0*/  IMAD.WIDE R8, R5, 0x4, R8 ;  /* 0x0000000405087825 */ /* 0x001fe200078e0208 */
[----:B------:R-:W-:Y:S02]  /*1bc0*/  SEL R12, R12, RZ, !P1 ;  /* 0x000000ff0c0c7207 */ /* 0x000fe40004800000 */
[----:B------:R-:W-:Y:S02]  /*1bd0*/  SEL R13, R13, RZ, !P1 ;  /* 0x000000ff0d0d7207 */ /* 0x000fe40004800000 */
[----:B------:R-:W-:Y:S02]  /*1be0*/  SEL R14, R14, RZ, !P1 ;  /* 0x000000ff0e0e7207 */ /* 0x000fe40004800000 */
[----:B------:R-:W-:Y:S01]  /*1bf0*/  SEL R15, R15, RZ, !P1 ;  /* 0x000000ff0f0f7207 */ /* 0x000fe20004800000 */
[----:B------:R-:W-:Y:S01]  /*1c00*/  FADD R29, -R12, R29 ;  /* 0x0000001d0c1d7221 */ /* 0x000fe20000000100 */
[----:B------:R-:W-:Y:S01]  /*1c10*/  FADD R28, -R13, R28 ;  /* 0x0000001c0d1c7221 */ /* 0x000fe20000000100 */
[----:B------:R-:W-:-:S02]  /*1c20*/  FADD R33, -R14, R33 ;  /* 0x000000210e217221 */ /* 0x000fc40000000100 */
[----:B------:R-:W-:Y:S01]  /*1c30*/  FADD R32, -R15, R32 ;  /* 0x000000200f207221 */ /* 0x000fe20000000100 */
[----:B------:R-:W-:Y:S01]  /*1c40*/  FFMA R4, R29, R36, R12 ;  /* 0x000000241d047223 */ /* 0x000fe2000000000c */
[----:B------:R-:W-:Y:S01]  /*1c50*/  FFMA R5, R28, R35, R13 ;  /* 0x000000231c057223 */ /* 0x000fe2000000000d */
[----:B------:R-:W-:Y:S01]  /*1c60*/  FFMA R6, R33, R34, R14 ;  /* 0x0000002221067223 */ /* 0x000fe2000000000e */
[----:B------:R-:W-:Y:S02]  /*1c70*/  SEL R21, R16, RZ, P2 ;  /* 0x000000ff10157207 */ /* 0x000fe40001000000 */
[----:B------:R-:W-:Y:S02]  /*1c80*/  SEL R16, R3, RZ, !P1 ;  /* 0x000000ff03107207 */ /* 0x000fe40004800000 */
[----:B------:R-:W-:Y:S02]  /*1c90*/  SEL R17, R17, RZ, P2 ;  /* 0x000000ff11117207 */ /* 0x000fe40001000000 */
[----:B------:R-:W-:-:S02]  /*1ca0*/  SEL R18, R18, RZ, P2 ;  /* 0x000000ff12127207 */ /* 0x000fc40001000000 */
[----:B------:R-:W-:Y:S01]  /*1cb0*/  SEL R19, R19, RZ, P2 ;  /* 0x000000ff13137207 */ /* 0x000fe20001000000 */
[----:B------:R-:W-:Y:S01]  /*1cc0*/  FFMA R7, R32, R16, R15 ;  /* 0x0000001020077223 */ /* 0x000fe2000000000f */
[----:B------:R-:W-:Y:S02]  /*1cd0*/  SEL R12, R0, R21, !P0 ;  /* 0x00000015000c7207 */ /* 0x000fe40004000000 */
[----:B------:R-:W-:Y:S02]  /*1ce0*/  SEL R13, R2, R17, !P0 ;  /* 0x00000011020d7207 */ /* 0x000fe40004000000 */
[----:B------:R-:W-:Y:S02]  /*1cf0*/  SEL R14, R11, R18, !P0 ;  /* 0x000000120b0e7207 */ /* 0x000fe40004000000 */
[----:B------:R-:W-:-:S05]  /*1d00*/  SEL R15, R10, R19, !P0 ;  /* 0x000000130a0f7207 */ /* 0x000fca0004000000 */
[----:B------:R-:W-:Y:S01]  /*1d10*/  STG.E.128 desc[UR4][R8.64], R12 ;  /* 0x0000000c08007986 */ /* 0x000fe2000c101d04 */
[----:B---3--:R-:W-:Y:S02]  /*1d20*/  @P1 SEL R4, R24, RZ, P3 ;  /* 0x000000ff18041207 */ /* 0x008fe40001800000 */
[----:B------:R-:W-:Y:S02]  /*1d30*/  @P1 SEL R5, R25, RZ, P3 ;  /* 0x000000ff19051207 */ /* 0x000fe40001800000 */
[----:B------:R-:W-:Y:S02]  /*1d40*/  @P1 SEL R6, R26, RZ, P3 ;  /* 0x000000ff1a061207 */ /* 0x000fe40001800000 */
[----:B------:R-:W-:-:S05]  /*1d50*/  @P1 SEL R7, R27, RZ, P3 ;  /* 0x000000ff1b071207 */ /* 0x000fca0001800000 */
[----:B------:R-:W-:Y:S01]  /*1d60*/  STG.E.128 desc[UR4][R8.64+0x800], R4 ;  /* 0x0008000408007986 */ /* 0x000fe2000c101d04 */
[----:B------:R-:W-:Y:S05]  /*1d70*/  EXIT ;  /* 0x000000000000794d */ /* 0x000fea0003800000 */
.L_x_0:
[----:B------:R-:W-:-:S00]  /*1d80*/  BRA `(.L_x_0) ;  /* 0xfffffffc00fc7947 */ /* 0x000fc0000383ffff */
[----:B------:R-:W-:-:S00]  /*1d90*/  NOP ;  /* 0x0000000000007918 */ /* 0x000fc00000000000 */
        /* <DEDUP_REMOVED lines=14> */
.L_x_1:


//--------------------- .nv.constant0.triton_poi_fused_cat_98 --------------------------
	.section	.nv.constant0.triton_poi_fused_cat_98,"a",@progbits
	.sectionflags	@""
	.align	4
.nv.constant0.triton_poi_fused_cat_98:
	.zero		604
